	.headerflags	@"EF_CUDA_TEXMODE_UNIFIED EF_CUDA_64BIT_ADDRESS EF_CUDA_SM86 EF_CUDA_VIRTUAL_SM(EF_CUDA_SM86)"
	.elftype	@"ET_EXEC"


//--------------------- .nv.info                  --------------------------
	.section	.nv.info,"",@"SHT_CUDA_INFO"
	.align	4


	//----- nvinfo : EIATTR_REGCOUNT
	.align		4
        /*0000*/ 	.byte	0x04, 0x2f
        /*0002*/ 	.short	(.L_1 - .L_0)
	.align		4
.L_0:
        /*0004*/ 	.word	index@(triton_mm)
        /*0008*/ 	.word	0x00000080


	//----- nvinfo : EIATTR_MAX_STACK_SIZE
	.align		4
.L_1:
        /*000c*/ 	.byte	0x04, 0x23
        /*000e*/ 	.short	(.L_3 - .L_2)
	.align		4
.L_2:
        /*0010*/ 	.word	index@(triton_mm)
        /*0014*/ 	.word	0x00000000


	//----- nvinfo : EIATTR_MIN_STACK_SIZE
	.align		4
.L_3:
        /*0018*/ 	.byte	0x04, 0x12
        /*001a*/ 	.short	(.L_5 - .L_4)
	.align		4
.L_4:
        /*001c*/ 	.word	index@(triton_mm)
        /*0020*/ 	.word	0x00000000


	//----- nvinfo : EIATTR_FRAME_SIZE
	.align		4
.L_5:
        /*0024*/ 	.byte	0x04, 0x11
        /*0026*/ 	.short	(.L_7 - .L_6)
	.align		4
.L_6:
        /*0028*/ 	.word	index@(triton_mm)
        /*002c*/ 	.word	0x00000000
.L_7:


//--------------------- .nv.info.triton_mm        --------------------------
	.section	.nv.info.triton_mm,"",@"SHT_CUDA_INFO"
	.align	4


	//----- nvinfo : EIATTR_CUDA_API_VERSION
	.align		4
        /*0000*/ 	.byte	0x04, 0x37
        /*0002*/ 	.short	(.L_9 - .L_8)
.L_8:
        /*0004*/ 	.word	0x0000007b


	//----- nvinfo : EIATTR_SW2861232_WAR
	.align		4
.L_9:
        /*0008*/ 	.byte	0x01, 0x35
	.zero		2


	//----- nvinfo : EIATTR_PARAM_CBANK
	.align		4
        /*000c*/ 	.byte	0x04, 0x0a
        /*000e*/ 	.short	(.L_11 - .L_10)
	.align		4
.L_10:
        /*0010*/ 	.word	index@(.nv.constant0.triton_mm)
        /*0014*/ 	.short	0x0160
        /*0016*/ 	.short	0x0024


	//----- nvinfo : EIATTR_CBANK_PARAM_SIZE
	.align		4
.L_11:
        /*0018*/ 	.byte	0x03, 0x19
        /*001a*/ 	.short	0x0024


	//----- nvinfo : EIATTR_KPARAM_INFO
	.align		4
        /*001c*/ 	.byte	0x04, 0x17
        /*001e*/ 	.short	(.L_13 - .L_12)
.L_12:
        /*0020*/ 	.word	0x00000000
        /*0024*/ 	.short	0x0004
        /*0026*/ 	.short	0x0020
        /*0028*/ 	.byte	0x00, 0xf0, 0x11, 0x00


	//----- nvinfo : EIATTR_KPARAM_INFO
	.align		4
.L_13:
        /*002c*/ 	.byte	0x04, 0x17
        /*002e*/ 	.short	(.L_15 - .L_14)
.L_14:
        /*0030*/ 	.word	0x00000000
        /*0034*/ 	.short	0x0003
        /*0036*/ 	.short	0x0018
        /*0038*/ 	.byte	0x00, 0xf0, 0x21, 0x00


	//----- nvinfo : EIATTR_KPARAM_INFO
	.align		4
.L_15:
        /*003c*/ 	.byte	0x04, 0x17
        /*003e*/ 	.short	(.L_17 - .L_16)
.L_16:
        /*0040*/ 	.word	0x00000000
        /*0044*/ 	.short	0x0002
        /*0046*/ 	.short	0x0010
        /*0048*/ 	.byte	0x00, 0xf0, 0x21, 0x00


	//----- nvinfo : EIATTR_KPARAM_INFO
	.align		4
.L_17:
        /*004c*/ 	.byte	0x04, 0x17
        /*004e*/ 	.short	(.L_19 - .L_18)
.L_18:
        /*0050*/ 	.word	0x00000000
        /*0054*/ 	.short	0x0001
        /*0056*/ 	.short	0x0008
        /*0058*/ 	.byte	0x00, 0xf0, 0x21, 0x00


	//----- nvinfo : EIATTR_KPARAM_INFO
	.align		4
.L_19:
        /*005c*/ 	.byte	0x04, 0x17
        /*005e*/ 	.short	(.L_21 - .L_20)
.L_20:
        /*0060*/ 	.word	0x00000000
        /*0064*/ 	.short	0x0000
        /*0066*/ 	.short	0x0000
        /*0068*/ 	.byte	0x00, 0xf0, 0x21, 0x00


	//----- nvinfo : EIATTR_MAXREG_COUNT
	.align		4
.L_21:
        /*006c*/ 	.byte	0x03, 0x1b
        /*006e*/ 	.short	0x00ff


	//----- nvinfo : EIATTR_EXIT_INSTR_OFFSETS
	.align		4
        /*0070*/ 	.byte	0x04, 0x1c
        /*0072*/ 	.short	(.L_23 - .L_22)


	//   ....[0]....
.L_22:
        /*0074*/ 	.word	0x00000030


	//   ....[1]....
        /*0078*/ 	.word	0x00005f90


	//   ....[2]....
        /*007c*/ 	.word	0x00005fb0


	//----- nvinfo : EIATTR_MAX_THREADS
	.align		4
.L_23:
        /*0080*/ 	.byte	0x04, 0x05
        /*0082*/ 	.short	(.L_25 - .L_24)
.L_24:
        /*0084*/ 	.word	0x00000100
        /*0088*/ 	.word	0x00000001
        /*008c*/ 	.word	0x00000001
.L_25:


//--------------------- .nv.rel.action            --------------------------
	.section	.nv.rel.action,"",@"SHT_CUDA_RELOCINFO"
	.align	8
	.sectionentsize	8
        /*0000*/ 	.byte	0x73, 0x00, 0x00, 0x00, 0x00, 0x00, 0x00, 0x00, 0x00, 0x00, 0x00, 0x11, 0x25, 0x00, 0x05, 0x36


//--------------------- .nv.constant0.triton_mm   --------------------------
	.section	.nv.constant0.triton_mm,"a",@progbits
	.align	4
.nv.constant0.triton_mm:
	.zero		388


//--------------------- .text.triton_mm           --------------------------
	.section	.text.triton_mm,"ax",@progbits
	.sectionflags	@"SHF_BARRIERS=1"
	.sectioninfo	@"SHI_REGISTERS=128"
	.align	128
        .global         triton_mm
        .type           triton_mm,@function
        .size           triton_mm,(.L_x_3 - triton_mm)
        .other          triton_mm,@"STO_CUDA_ENTRY STV_DEFAULT"
triton_mm:
.text.triton_mm:
[----:B------:R-:W-:-:S02]  /*0000*/  MOV R1, c[0x0][0x28] ;  /* 0x00000a0000017a02 */ /* 0x000fc40000000f00 */
[----:B------:R-:W-:-:S04]  /*0010*/  MOV R0, c[0x0][0x180] ;  /* 0x0000600000007a02 */ /* 0x000fc80000000f00 */
[----:B------:R-:W-:-:S13]  /*0020*/  LOP3.LUT P0, RZ, R0, 0x1ffffff, RZ, 0xc0, !PT ;  /* 0x01ffffff00ff7812 */ /* 0x000fda000780c0ff */
[----:B------:R-:W-:Y:S05]  /*0030*/  @!P0 EXIT ;  /* 0x000000000000894d */ /* 0x000fea0003800000 */
[----:B------:R-:W1:Y:S01]  /*0040*/  S2R R9, SR_CTAID.X ;  /* 0x0000000000097919 */ /* 0x000e620000002500 */
[----:B------:R-:W-:Y:S01]  /*0050*/  IADD3 R0, R0, 0x7f, RZ ;  /* 0x0000007f00007810 */ /* 0x000fe20007ffe0ff */
[----:B------:R-:W-:Y:S01]  /*0060*/  ULDC.64 UR10, c[0x0][0x118] ;  /* 0x00004600000a7ab9 */ /* 0x000fe20000000a00 */
[----:B------:R-:W-:Y:S01]  /*0070*/  IABS R15, c[0x0][0x180] ;  /* 0x00006000000f7a13 */ /* 0x000fe20000000000 */
[----:B------:R-:W2:Y:S01]  /*0080*/  S2R R16, SR_TID.X ;  /* 0x0000000000107919 */ /* 0x000ea20000002100 */
[----:B------:R-:W-:Y:S01]  /*0090*/  SHF.R.S32.HI R3, RZ, 0x1f, R0 ;  /* 0x0000001fff037819 */ /* 0x000fe20000011400 */
[----:B------:R-:W-:Y:S01]  /*00a0*/  CS2R R28, SRZ ;  /* 0x00000000001c7805 */ /* 0x000fe2000001ff00 */
[----:B------:R-:W-:Y:S01]  /*00b0*/  MOV R22, 0x4 ;  /* 0x0000000400167802 */ /* 0x000fe20000000f00 */
[----:B------:R-:W-:Y:S01]  /*00c0*/  CS2R R30, SRZ ;  /* 0x00000000001e7805 */ /* 0x000fe2000001ff00 */
[----:B------:R-:W-:Y:S01]  /*00d0*/  LEA.HI R3, R3, R0, RZ, 0x7 ;  /* 0x0000000003037211 */ /* 0x000fe200078f38ff */
[----:B------:R-:W-:Y:S01]  /*00e0*/  CS2R R44, SRZ ;  /* 0x00000000002c7805 */ /* 0x000fe2000001ff00 */
[----:B------:R-:W-:Y:S01]  /*00f0*/  MOV R80, 0xffffffe0 ;  /* 0xffffffe000507802 */ /* 0x000fe20000000f00 */
[----:B------:R-:W-:Y:S01]  /*0100*/  CS2R R46, SRZ ;  /* 0x00000000002e7805 */ /* 0x000fe2000001ff00 */
        /* <DEDUP_REMOVED lines=8> */
[----:B------:R-:W-:-:S02]  /*0190*/  UMOV UR4, URZ ;  /* 0x0000003f00047c82 */ /* 0x000fc40008000000 */
[----:B------:R-:W-:Y:S01]  /*01a0*/  UMOV UR6, URZ ;  /* 0x0000003f00067c82 */ /* 0x000fe20008000000 */
[----:B-1----:R-:W-:Y:S01]  /*01b0*/  SHF.R.S32.HI R2, RZ, 0x1f, R9 ;  /* 0x0000001fff027819 */ /* 0x002fe20000011409 */
[----:B------:R-:W-:Y:S01]  /*01c0*/  UMOV UR7, URZ ;  /* 0x0000003f00077c82 */ /* 0x000fe20008000000 */
[----:B------:R-:W-:Y:S01]  /*01d0*/  ISETP.GE.AND P1, PT, R9, RZ, PT ;  /* 0x000000ff0900720c */ /* 0x000fe20003f26270 */
[----:B------:R-:W-:Y:S01]  /*01e0*/  UMOV UR8, 0xc000 ;  /* 0x0000c00000087882 */ /* 0x000fe20000000000 */
[----:B------:R-:W-:Y:S01]  /*01f0*/  LEA.HI R4, R2, R9, RZ, 0x4 ;  /* 0x0000000902047211 */ /* 0x000fe200078f20ff */
[----:B------:R-:W-:Y:S01]  /*0200*/  UMOV UR5, URZ ;  /* 0x0000003f00057c82 */ /* 0x000fe20008000000 */
[----:B--2---:R-:W-:Y:S02]  /*0210*/  SHF.L.U32 R78, R16, 0x2, RZ ;  /* 0x00000002104e7819 */ /* 0x004fe400000006ff */
[----:B------:R-:W-:Y:S02]  /*0220*/  SHF.R.S32.HI R2, RZ, 0x4, R4 ;  /* 0x00000004ff027819 */ /* 0x000fe40000011404 */
[----:B------:R-:W-:-:S02]  /*0230*/  LOP3.LUT R4, R4, 0xfffffff0, RZ, 0xc0, !PT ;  /* 0xfffffff004047812 */ /* 0x000fc400078ec0ff */
[----:B------:R-:W-:Y:S02]  /*0240*/  SHF.L.U32 R0, R2, 0x3, RZ ;  /* 0x0000000302007819 */ /* 0x000fe400000006ff */
[----:B------:R-:W-:Y:S02]  /*0250*/  IADD3 R4, -R4, R9, RZ ;  /* 0x0000000904047210 */ /* 0x000fe40007ffe1ff */
[----:B------:R-:W-:Y:S02]  /*0260*/  LEA.HI.SX32 R3, R3, -R0, 0x19 ;  /* 0x8000000003037211 */ /* 0x000fe400078fcaff */
[----:B------:R-:W-:Y:S02]  /*0270*/  LOP3.LUT R76, R78, 0x1c, RZ, 0xc0, !PT ;  /* 0x0000001c4e4c7812 */ /* 0x000fe400078ec0ff */
[----:B------:R-:W-:Y:S02]  /*0280*/  IMNMX R5, R3, 0x8, PT ;  /* 0x0000000803057817 */ /* 0x000fe40003800200 */
[----:B------:R-:W-:-:S02]  /*0290*/  SHF.L.U32 R77, R16, 0x3, RZ ;  /* 0x00000003104d7819 */ /* 0x000fc400000006ff */
[-C--:B------:R-:W-:Y:S02]  /*02a0*/  IABS R11, R5.reuse ;  /* 0x00000005000b7213 */ /* 0x080fe40000000000 */
[----:B------:R-:W-:Y:S02]  /*02b0*/  IABS R10, R5 ;  /* 0x00000005000a7213 */ /* 0x000fe40000000000 */
[----:B------:R-:W1:Y:S01]  /*02c0*/  I2F.RP R6, R11 ;  /* 0x0000000b00067306 */ /* 0x000e620000209400 */
[----:B------:R-:W-:Y:S02]  /*02d0*/  LOP3.LUT R78, R78, 0x3c, RZ, 0xc0, !PT ;  /* 0x0000003c4e4e7812 */ /* 0x000fe400078ec0ff */
[----:B------:R-:W-:Y:S02]  /*02e0*/  IADD3 R13, RZ, -R10, RZ ;  /* 0x8000000aff0d7210 */ /* 0x000fe40007ffe0ff */
[----:B------:R-:W-:-:S03]  /*02f0*/  LOP3.LUT R77, R77, 0x1f80, RZ, 0xc0, !PT ;  /* 0x00001f804d4d7812 */ /* 0x000fc600078ec0ff */
[----:B-1----:R-:W1:Y:S02]  /*0300*/  MUFU.RCP R6, R6 ;  /* 0x0000000600067308 */ /* 0x002e640000001000 */
[----:B-1----:R-:W-:-:S06]  /*0310*/  IADD3 R2, R6, 0xffffffe, RZ ;  /* 0x0ffffffe06027810 */ /* 0x002fcc0007ffe0ff */
[----:B------:R-:W1:Y:S08]  /*0320*/  I2F.RP R6, R15 ;  /* 0x0000000f00067306 */ /* 0x000e700000209400 */
[----:B------:R2:W3:Y:S08]  /*0330*/  F2I.FTZ.U32.TRUNC.NTZ R3, R2 ;  /* 0x0000000200037305 */ /* 0x0004f0000021f000 */
[----:B-1----:R-:W1:Y:S01]  /*0340*/  MUFU.RCP R6, R6 ;  /* 0x0000000600067308 */ /* 0x002e620000001000 */
[----:B--2---:R-:W-:-:S02]  /*0350*/  MOV R2, RZ ;  /* 0x000000ff00027202 */ /* 0x004fc40000000f00 */
[----:B---3--:R-:W-:-:S05]  /*0360*/  IADD3 R8, RZ, -R3, RZ ;  /* 0x80000003ff087210 */ /* 0x008fca0007ffe0ff */
[----:B------:R-:W-:Y:S01]  /*0370*/  IMAD R7, R8, R11, RZ ;  /* 0x0000000b08077224 */ /* 0x000fe200078e02ff */
[----:B------:R-:W-:-:S03]  /*0380*/  IABS R8, R9 ;  /* 0x0000000900087213 */ /* 0x000fc60000000000 */
[----:B------:R-:W-:Y:S01]  /*0390*/  IMAD.HI.U32 R7, R3, R7, R2 ;  /* 0x0000000703077227 */ /* 0x000fe200078e0002 */
[----:B------:R-:W-:Y:S02]  /*03a0*/  MOV R3, R8 ;  /* 0x0000000800037202 */ /* 0x000fe40000000f00 */
[----:B------:R-:W-:Y:S02]  /*03b0*/  IABS R8, R4 ;  /* 0x0000000400087213 */ /* 0x000fe40000000000 */
[----:B------:R-:W-:Y:S01]  /*03c0*/  LOP3.LUT R4, R4, R5, RZ, 0x3c, !PT ;  /* 0x0000000504047212 */ /* 0x000fe200078e3cff */
[----:B------:R-:W-:-:S03]  /*03d0*/  IMAD.HI.U32 R2, R7, R3, RZ ;  /* 0x0000000307027227 */ /* 0x000fc600078e00ff */
[----:B------:R-:W-:Y:S01]  /*03e0*/  ISETP.GE.AND P3, PT, R4, RZ, PT ;  /* 0x000000ff0400720c */ /* 0x000fe20003f66270 */
[----:B------:R-:W-:Y:S01]  /*03f0*/  IMAD R2, R2, R13, R3 ;  /* 0x0000000d02027224 */ /* 0x000fe200078e0203 */
[----:B-1----:R-:W-:Y:S01]  /*0400*/  IADD3 R3, R6, 0xffffffe, RZ ;  /* 0x0ffffffe06037810 */ /* 0x002fe20007ffe0ff */
[----:B------:R-:W-:Y:S01]  /*0410*/  IMAD.HI.U32 R6, R7, R8, RZ ;  /* 0x0000000807067227 */ /* 0x000fe200078e00ff */
[----:B------:R-:W-:Y:S02]  /*0420*/  LOP3.LUT R7, RZ, R5, RZ, 0x33, !PT ;  /* 0x00000005ff077212 */ /* 0x000fe400078e33ff */
[C---:B------:R-:W-:Y:S01]  /*0430*/  ISETP.GT.U32.AND P0, PT, R11.reuse, R2, PT ;  /* 0x000000020b00720c */ /* 0x040fe20003f04070 */
[----:B------:R-:W-:Y:S01]  /*0440*/  IMAD R8, R6, R13, R8 ;  /* 0x0000000d06087224 */ /* 0x000fe200078e0208 */
[----:B------:R-:W1:Y:S04]  /*0450*/  F2I.FTZ.U32.TRUNC.NTZ R3, R3 ;  /* 0x0000000300037305 */ /* 0x000e68000021f000 */
[----:B------:R-:W-:-:S07]  /*0460*/  ISETP.GT.U32.AND P2, PT, R11, R8, PT ;  /* 0x000000080b00720c */ /* 0x000fce0003f44070 */
[----:B------:R-:W-:-:S04]  /*0470*/  @!P0 IADD3 R2, R2, -R11, RZ ;  /* 0x8000000b02028210 */ /* 0x000fc80007ffe0ff */
[----:B------:R-:W-:Y:S02]  /*0480*/  ISETP.GT.U32.AND P0, PT, R11, R2, PT ;  /* 0x000000020b00720c */ /* 0x000fe40003f04070 */
[----:B-1----:R-:W-:Y:S02]  /*0490*/  IADD3 R10, RZ, -R3, RZ ;  /* 0x80000003ff0a7210 */ /* 0x002fe40007ffe0ff */
[----:B------:R-:W-:Y:S02]  /*04a0*/  @!P2 IADD3 R8, R8, -R11, RZ ;  /* 0x8000000b0808a210 */ /* 0x000fe40007ffe0ff */
[----:B------:R-:W-:-:S07]  /*04b0*/  @!P2 IADD3 R6, R6, 0x1, RZ ;  /* 0x000000010606a810 */ /* 0x000fce0007ffe0ff */
[-C--:B------:R-:W-:Y:S02]  /*04c0*/  @!P0 IADD3 R2, R2, -R11.reuse, RZ ;  /* 0x8000000b02028210 */ /* 0x080fe40007ffe0ff */
[----:B------:R-:W-:Y:S02]  /*04d0*/  ISETP.NE.AND P0, PT, R5, RZ, PT ;  /* 0x000000ff0500720c */ /* 0x000fe40003f05270 */
[----:B------:R-:W-:Y:S02]  /*04e0*/  @!P1 IADD3 R2, -R2, RZ, RZ ;  /* 0x000000ff02029210 */ /* 0x000fe40007ffe1ff */
[----:B------:R-:W-:Y:S02]  /*04f0*/  ISETP.GE.U32.AND P1, PT, R8, R11, PT ;  /* 0x0000000b0800720c */ /* 0x000fe40003f26070 */
[----:B------:R-:W-:Y:S02]  /*0500*/  SEL R9, R7, R2, !P0 ;  /* 0x0000000207097207 */ /* 0x000fe40004000000 */
[----:B------:R-:W-:-:S02]  /*0510*/  SHF.R.U32.HI R2, RZ, 0x3, R16 ;  /* 0x00000003ff027819 */ /* 0x000fc40000011610 */
[----:B------:R-:W-:Y:S01]  /*0520*/  IADD3 R0, R0, R9, RZ ;  /* 0x0000000900007210 */ /* 0x000fe20007ffe0ff */
[----:B------:R-:W-:Y:S01]  /*0530*/  IMAD R9, R10, R15, RZ ;  /* 0x0000000f0a097224 */ /* 0x000fe200078e02ff */
[----:B------:R-:W-:Y:S02]  /*0540*/  SGXT.U32 R5, R2, 0x5 ;  /* 0x000000050205781a */ /* 0x000fe40000000000 */
[----:B------:R-:W-:Y:S02]  /*0550*/  SHF.L.U32 R0, R0, 0x7, RZ ;  /* 0x0000000700007819 */ /* 0x000fe400000006ff */
[----:B------:R-:W-:Y:S02]  /*0560*/  MOV R2, RZ ;  /* 0x000000ff00027202 */ /* 0x000fe40000000f00 */
[C---:B------:R-:W-:Y:S02]  /*0570*/  LOP3.LUT R18, R0.reuse, R5, RZ, 0xfc, !PT ;  /* 0x0000000500127212 */ /* 0x040fe400078efcff */
[----:B------:R-:W-:Y:S01]  /*0580*/  LOP3.LUT R19, R0, 0x20, R5, 0xfe, !PT ;  /* 0x0000002000137812 */ /* 0x000fe200078efe05 */
[----:B------:R-:W-:Y:S01]  /*0590*/  IMAD.HI.U32 R2, R3, R9, R2 ;  /* 0x0000000903027227 */ /* 0x000fe200078e0002 */
[----:B------:R-:W-:-:S02]  /*05a0*/  IABS R9, R18 ;  /* 0x0000001200097213 */ /* 0x000fc40000000000 */
[----:B------:R-:W-:Y:S02]  /*05b0*/  IABS R11, R19 ;  /* 0x00000013000b7213 */ /* 0x000fe40000000000 */
[--C-:B------:R-:W-:Y:S01]  /*05c0*/  LOP3.LUT R20, R0, 0x40, R5.reuse, 0xfe, !PT ;  /* 0x0000004000147812 */ /* 0x100fe200078efe05 */
[----:B------:R-:W-:Y:S01]  /*05d0*/  IMAD.HI.U32 R3, R2, R9, RZ ;  /* 0x0000000902037227 */ /* 0x000fe200078e00ff */
[----:B------:R-:W-:Y:S02]  /*05e0*/  LOP3.LUT R21, R0, 0x60, R5, 0xfe, !PT ;  /* 0x0000006000157812 */ /* 0x000fe400078efe05 */
[----:B------:R-:W-:Y:S01]  /*05f0*/  IABS R13, R20 ;  /* 0x00000014000d7213 */ /* 0x000fe20000000000 */
[C---:B------:R-:W-:Y:S01]  /*0600*/  IMAD.HI.U32 R4, R2.reuse, R11, RZ ;  /* 0x0000000b02047227 */ /* 0x040fe200078e00ff */
[----:B------:R-:W-:Y:S02]  /*0610*/  IABS R17, R21 ;  /* 0x0000001500117213 */ /* 0x000fe40000000000 */
[----:B------:R-:W-:Y:S01]  /*0620*/  IADD3 R10, -R3, RZ, RZ ;  /* 0x000000ff030a7210 */ /* 0x000fe20007ffe1ff */
[----:B------:R-:W-:Y:S01]  /*0630*/  IMAD.HI.U32 R8, R2, R13, RZ ;  /* 0x0000000d02087227 */ /* 0x000fe200078e00ff */
[----:B------:R-:W-:-:S02]  /*0640*/  IADD3 R12, -R4, RZ, RZ ;  /* 0x000000ff040c7210 */ /* 0x000fc40007ffe1ff */
[----:B------:R-:W-:Y:S01]  /*0650*/  @P1 IADD3 R6, R6, 0x1, RZ ;  /* 0x0000000106061810 */ /* 0x000fe20007ffe0ff */
[----:B------:R-:W-:Y:S01]  /*0660*/  IMAD.HI.U32 R2, R2, R17, RZ ;  /* 0x0000001102027227 */ /* 0x000fe200078e00ff */
[----:B------:R-:W-:Y:S02]  /*0670*/  IADD3 R14, -R8, RZ, RZ ;  /* 0x000000ff080e7210 */ /* 0x000fe40007ffe1ff */
[----:B------:R-:W-:Y:S01]  /*0680*/  @!P3 IADD3 R6, -R6, RZ, RZ ;  /* 0x000000ff0606b210 */ /* 0x000fe20007ffe1ff */
[C---:B------:R-:W-:Y:S01]  /*0690*/  IMAD R4, R15.reuse, R10, R9 ;  /* 0x0000000a0f047224 */ /* 0x040fe200078e0209 */
[----:B------:R-:W-:Y:S01]  /*06a0*/  IADD3 R2, -R2, RZ, RZ ;  /* 0x000000ff02027210 */ /* 0x000fe20007ffe1ff */
[C---:B------:R-:W-:Y:S01]  /*06b0*/  IMAD R8, R15.reuse, R12, R11 ;  /* 0x0000000c0f087224 */ /* 0x040fe200078e020b */
[----:B------:R-:W-:Y:S01]  /*06c0*/  SHF.R.U32.HI R3, RZ, 0x4, R16 ;  /* 0x00000004ff037819 */ /* 0x000fe20000011610 */
[C---:B------:R-:W-:Y:S01]  /*06d0*/  IMAD R9, R15.reuse, R14, R13 ;  /* 0x0000000e0f097224 */ /* 0x040fe200078e020d */
[C---:B------:R-:W-:Y:S01]  /*06e0*/  ISETP.GT.U32.AND P1, PT, R15.reuse, R4, PT ;  /* 0x000000040f00720c */ /* 0x040fe20003f24070 */
[C---:B------:R-:W-:Y:S01]  /*06f0*/  IMAD R10, R15.reuse, R2, R17 ;  /* 0x000000020f0a7224 */ /* 0x040fe200078e0211 */
[----:B------:R-:W-:-:S02]  /*0700*/  ISETP.GT.U32.AND P2, PT, R15, R8, PT ;  /* 0x000000080f00720c */ /* 0x000fc40003f44070 */
[C---:B------:R-:W-:Y:S02]  /*0710*/  ISETP.GT.U32.AND P3, PT, R15.reuse, R9, PT ;  /* 0x000000090f00720c */ /* 0x040fe40003f64070 */
[----:B------:R-:W-:Y:S02]  /*0720*/  ISETP.GT.U32.AND P4, PT, R15, R10, PT ;  /* 0x0000000a0f00720c */ /* 0x000fe40003f84070 */
[----:B------:R-:W-:Y:S02]  /*0730*/  SGXT.U32 R3, R3, 0x4 ;  /* 0x000000040303781a */ /* 0x000fe40000000000 */
[----:B------:R-:W-:Y:S02]  /*0740*/  SEL R6, R7, R6, !P0 ;  /* 0x0000000607067207 */ /* 0x000fe40004000000 */
[----:B------:R-:W-:Y:S02]  /*0750*/  LOP3.LUT R2, R0, R3, RZ, 0xfc, !PT ;  /* 0x0000000300027212 */ /* 0x000fe400078efcff */
[----:B------:R-:W-:-:S02]  /*0760*/  @!P1 IADD3 R4, R4, -R15, RZ ;  /* 0x8000000f04049210 */ /* 0x000fc40007ffe0ff */
[-C--:B------:R-:W-:Y:S02]  /*0770*/  @!P2 IADD3 R8, R8, -R15.reuse, RZ ;  /* 0x8000000f0808a210 */ /* 0x080fe40007ffe0ff */
[----:B------:R-:W-:Y:S02]  /*0780*/  ISETP.GT.U32.AND P6, PT, R15, R4, PT ;  /* 0x000000040f00720c */ /* 0x000fe40003fc4070 */
[-C--:B------:R-:W-:Y:S02]  /*0790*/  @!P3 IADD3 R9, R9, -R15.reuse, RZ ;  /* 0x8000000f0909b210 */ /* 0x080fe40007ffe0ff */
[----:B------:R-:W-:Y:S02]  /*07a0*/  @!P4 IADD3 R10, R10, -R15, RZ ;  /* 0x8000000f0a0ac210 */ /* 0x000fe40007ffe0ff */
[C---:B------:R-:W-:Y:S02]  /*07b0*/  ISETP.GT.U32.AND P1, PT, R15.reuse, R8, PT ;  /* 0x000000080f00720c */ /* 0x040fe40003f24070 */
[----:B------:R-:W-:-:S02]  /*07c0*/  ISETP.GT.U32.AND P2, PT, R15, R9, PT ;  /* 0x000000090f00720c */ /* 0x000fc40003f44070 */
[----:B------:R-:W-:Y:S02]  /*07d0*/  ISETP.GT.U32.AND P3, PT, R15, R10, PT ;  /* 0x0000000a0f00720c */ /* 0x000fe40003f64070 */
[----:B------:R-:W-:Y:S02]  /*07e0*/  ISETP.GE.AND P0, PT, R18, RZ, PT ;  /* 0x000000ff1200720c */ /* 0x000fe40003f06270 */
[----:B------:R-:W-:Y:S02]  /*07f0*/  SHF.R.S32.HI R0, RZ, 0x19, R6 ;  /* 0x00000019ff007819 */ /* 0x000fe40000011406 */
[----:B------:R-:W-:Y:S02]  /*0800*/  SHF.L.U32 R3, R6, 0x6, RZ ;  /* 0x0000000606037819 */ /* 0x000fe400000006ff */
[----:B------:R-:W-:Y:S02]  /*0810*/  ISETP.GE.AND P4, PT, R19, RZ, PT ;  /* 0x000000ff1300720c */ /* 0x000fe40003f86270 */
[----:B------:R-:W-:-:S02]  /*0820*/  ISETP.GE.AND P5, PT, R20, RZ, PT ;  /* 0x000000ff1400720c */ /* 0x000fc40003fa6270 */
[----:B------:R-:W-:Y:S02]  /*0830*/  @!P6 IADD3 R4, R4, -R15, RZ ;  /* 0x8000000f0404e210 */ /* 0x000fe40007ffe0ff */
[----:B------:R-:W-:Y:S02]  /*0840*/  ISETP.GE.AND P6, PT, R21, RZ, PT ;  /* 0x000000ff1500720c */ /* 0x000fe40003fc6270 */
[----:B------:R-:W-:Y:S02]  /*0850*/  SGXT R0, R0, 0x1 ;  /* 0x000000010000781a */ /* 0x000fe40000000200 */
[C---:B------:R-:W-:Y:S02]  /*0860*/  LOP3.LUT R11, R3.reuse, R5, RZ, 0xfc, !PT ;  /* 0x00000005030b7212 */ /* 0x040fe400078efcff */
[----:B------:R-:W-:Y:S02]  /*0870*/  LOP3.LUT R13, R3, 0x20, R5, 0xfe, !PT ;  /* 0x00000020030d7812 */ /* 0x000fe400078efe05 */
[----:B------:R-:W-:-:S02]  /*0880*/  LEA.HI R6, R0, R11, RZ, 0x7 ;  /* 0x0000000b00067211 */ /* 0x000fc400078f38ff */
[----:B------:R-:W-:Y:S02]  /*0890*/  LEA.HI R0, R0, R13, RZ, 0x7 ;  /* 0x0000000d00007211 */ /* 0x000fe400078f38ff */
[-C--:B------:R-:W-:Y:S02]  /*08a0*/  @!P1 IADD3 R8, R8, -R15.reuse, RZ ;  /* 0x8000000f08089210 */ /* 0x080fe40007ffe0ff */
[-C--:B------:R-:W-:Y:S02]  /*08b0*/  @!P2 IADD3 R9, R9, -R15.reuse, RZ ;  /* 0x8000000f0909a210 */ /* 0x080fe40007ffe0ff */
[----:B------:R-:W-:Y:S02]  /*08c0*/  @!P3 IADD3 R10, R10, -R15, RZ ;  /* 0x8000000f0a0ab210 */ /* 0x000fe40007ffe0ff */
[----:B------:R-:W-:Y:S02]  /*08d0*/  ISETP.NE.AND P1, PT, RZ, c[0x0][0x180], PT ;  /* 0x00006000ff007a0c */ /* 0x000fe40003f25270 */
[----:B------:R-:W-:-:S02]  /*08e0*/  LOP3.LUT R7, RZ, c[0x0][0x180], RZ, 0x33, !PT ;  /* 0x00006000ff077a12 */ /* 0x000fc400078e33ff */
[----:B------:R-:W-:Y:S02]  /*08f0*/  @!P0 IADD3 R4, -R4, RZ, RZ ;  /* 0x000000ff04048210 */ /* 0x000fe40007ffe1ff */
[----:B------:R-:W-:Y:S02]  /*0900*/  LOP3.LUT R0, R0, 0xffffff80, RZ, 0xc0, !PT ;  /* 0xffffff8000007812 */ /* 0x000fe400078ec0ff */
[----:B------:R-:W-:Y:S02]  /*0910*/  @!P4 IADD3 R8, -R8, RZ, RZ ;  /* 0x000000ff0808c210 */ /* 0x000fe40007ffe1ff */
[----:B------:R-:W-:Y:S02]  /*0920*/  LOP3.LUT R6, R6, 0xffffff80, RZ, 0xc0, !PT ;  /* 0xffffff8006067812 */ /* 0x000fe400078ec0ff */
[----:B------:R-:W-:Y:S02]  /*0930*/  @!P5 IADD3 R9, -R9, RZ, RZ ;  /* 0x000000ff0909d210 */ /* 0x000fe40007ffe1ff */
[----:B------:R-:W-:-:S02]  /*0940*/  @!P6 IADD3 R10, -R10, RZ, RZ ;  /* 0x000000ff0a0ae210 */ /* 0x000fc40007ffe1ff */
[----:B------:R-:W-:Y:S02]  /*0950*/  SEL R15, R7, R4, !P1 ;  /* 0x00000004070f7207 */ /* 0x000fe40004800000 */
[----:B------:R-:W-:Y:S02]  /*0960*/  IADD3 R13, R13, -R0, RZ ;  /* 0x800000000d0d7210 */ /* 0x000fe40007ffe0ff */
[----:B------:R-:W-:Y:S01]  /*0970*/  SEL R17, R7, R8, !P1 ;  /* 0x0000000807117207 */ /* 0x000fe20004800000 */
[--C-:B------:R-:W-:Y:S01]  /*0980*/  IMAD R14, R15, 0x9c, R76.reuse ;  /* 0x0000009c0f0e7824 */ /* 0x100fe200078e024c */
[----:B------:R-:W-:Y:S01]  /*0990*/  IADD3 R11, R11, -R6, RZ ;  /* 0x800000060b0b7210 */ /* 0x000fe20007ffe0ff */
[--C-:B------:R-:W-:Y:S01]  /*09a0*/  IMAD R13, R13, 0x9c, R76.reuse ;  /* 0x0000009c0d0d7824 */ /* 0x100fe200078e024c */
[----:B------:R-:W-:Y:S01]  /*09b0*/  SEL R9, R7, R9, !P1 ;  /* 0x0000000907097207 */ /* 0x000fe20004800000 */
[--C-:B------:R-:W-:Y:S01]  /*09c0*/  IMAD R18, R17, 0x9c, R76.reuse ;  /* 0x0000009c11127824 */ /* 0x100fe200078e024c */
[----:B------:R-:W-:Y:S01]  /*09d0*/  LOP3.LUT R0, R5, 0x20, RZ, 0xfc, !PT ;  /* 0x0000002005007812 */ /* 0x000fe200078efcff */
[--C-:B------:R-:W-:Y:S01]  /*09e0*/  IMAD R11, R11, 0x9c, R76.reuse ;  /* 0x0000009c0b0b7824 */ /* 0x100fe200078e024c */
[----:B------:R-:W-:Y:S01]  /*09f0*/  SEL R7, R7, R10, !P1 ;  /* 0x0000000a07077207 */ /* 0x000fe20004800000 */
[----:B------:R-:W-:Y:S01]  /*0a00*/  IMAD R20, R9, 0x9c, R76 ;  /* 0x0000009c09147824 */ /* 0x000fe200078e024c */
[C---:B------:R-:W-:Y:S01]  /*0a10*/  LEA R85, R5.reuse, R76, 0x5 ;  /* 0x0000004c05557211 */ /* 0x040fe200078e28ff */
[----:B------:R-:W-:Y:S01]  /*0a20*/  IMAD.WIDE R14, R14, R22, c[0x0][0x168] ;  /* 0x00005a000e0e7625 */ /* 0x000fe200078e0216 */
[----:B------:R-:W-:-:S02]  /*0a30*/  LOP3.LUT R4, R5, 0x40, RZ, 0xfc, !PT ;  /* 0x0000004005047812 */ /* 0x000fc400078efcff */
[----:B------:R-:W-:Y:S01]  /*0a40*/  LOP3.LUT R5, R5, 0x60, RZ, 0xfc, !PT ;  /* 0x0000006005057812 */ /* 0x000fe200078efcff */
[----:B------:R-:W-:Y:S01]  /*0a50*/  IMAD R7, R7, 0x9c, R76 ;  /* 0x0000009c07077824 */ /* 0x000fe200078e024c */
[----:B------:R-:W-:Y:S01]  /*0a60*/  LEA R0, R0, R76, 0x5 ;  /* 0x0000004c00007211 */ /* 0x000fe200078e28ff */
[----:B------:R-:W-:Y:S01]  /*0a70*/  IMAD.WIDE R18, R18, R22, c[0x0][0x168] ;  /* 0x00005a0012127625 */ /* 0x000fe200078e0216 */
[-C--:B------:R-:W-:Y:S02]  /*0a80*/  LEA R4, R4, R76.reuse, 0x5 ;  /* 0x0000004c04047211 */ /* 0x080fe400078e28ff */
[----:B------:R-:W-:Y:S01]  /*0a90*/  LEA R5, R5, R76, 0x5 ;  /* 0x0000004c05057211 */ /* 0x000fe200078e28ff */
[-C--:B------:R-:W-:Y:S01]  /*0aa0*/  IMAD.WIDE R24, R11, R22.reuse, c[0x0][0x170] ;  /* 0x00005c000b187625 */ /* 0x080fe200078e0216 */
[----:B------:R-:W-:Y:S02]  /*0ab0*/  SHF.L.U32 R85, R85, 0x2, RZ ;  /* 0x0000000255557819 */ /* 0x000fe400000006ff */
[----:B------:R-:W-:Y:S01]  /*0ac0*/  SHF.L.U32 R83, R0, 0x2, RZ ;  /* 0x0000000200537819 */ /* 0x000fe200000006ff */
[-C--:B------:R-:W-:Y:S01]  /*0ad0*/  IMAD.WIDE R26, R13, R22.reuse, c[0x0][0x170] ;  /* 0x00005c000d1a7625 */ /* 0x080fe200078e0216 */
[----:B------:R-:W-:Y:S01]  /*0ae0*/  SHF.L.U32 R81, R4, 0x2, RZ ;  /* 0x0000000204517819 */ /* 0x000fe200000006ff */
[----:B------:R1:W-:Y:S01]  /*0af0*/  LDGSTS.E.BYPASS.128 [R85], [R14.64] ;  /* 0x000000000e557fae */ /* 0x0003e2000b901c4a */
[----:B------:R-:W-:Y:S01]  /*0b00*/  SHF.L.U32 R79, R5, 0x2, RZ ;  /* 0x00000002054f7819 */ /* 0x000fe200000006ff */
[-C--:B------:R-:W-:Y:S01]  /*0b10*/  IMAD.WIDE R20, R20, R22.reuse, c[0x0][0x168] ;  /* 0x00005a0014147625 */ /* 0x080fe200078e0216 */
[----:B------:R-:W-:Y:S01]  /*0b20*/  IADD3 R4, P1, R14, 0x180, RZ ;  /* 0x000001800e047810 */ /* 0x000fe20007f3e0ff */
[----:B------:R2:W-:Y:S01]  /*0b30*/  LDGSTS.E.BYPASS.128 [R83], [R18.64] ;  /* 0x0000000012537fae */ /* 0x0005e2000b901c4a */
[----:B------:R-:W-:Y:S01]  /*0b40*/  IADD3 R5, P0, R18, 0x180, RZ ;  /* 0x0000018012057810 */ /* 0x000fe20007f1e0ff */
[----:B------:R-:W-:Y:S01]  /*0b50*/  IMAD.WIDE R22, R7, R22, c[0x0][0x168] ;  /* 0x00005a0007167625 */ /* 0x000fe200078e0216 */
[----:B------:R-:W-:Y:S01]  /*0b60*/  IADD3.X R6, RZ, R15, RZ, P1, !PT ;  /* 0x0000000fff067210 */ /* 0x000fe20000ffe4ff */
[----:B------:R3:W-:Y:S01]  /*0b70*/  LDGSTS.E.BYPASS.128 [R81], [R20.64] ;  /* 0x0000000014517fae */ /* 0x0007e2000b901c4a */
[----:B------:R-:W-:-:S02]  /*0b80*/  IADD3.X R8, RZ, R19, RZ, P0, !PT ;  /* 0x00000013ff087210 */ /* 0x000fc400007fe4ff */
[----:B------:R-:W-:Y:S01]  /*0b90*/  IADD3 R7, P1, R20, 0x180, RZ ;  /* 0x0000018014077810 */ /* 0x000fe20007f3e0ff */
[----:B------:R4:W-:Y:S01]  /*0ba0*/  LDGSTS.E.BYPASS.128 [R79], [R22.64] ;  /* 0x00000000164f7fae */ /* 0x0009e2000b901c4a */
[----:B------:R-:W-:Y:S02]  /*0bb0*/  IADD3 R9, P0, R22, 0x180, RZ ;  /* 0x0000018016097810 */ /* 0x000fe40007f1e0ff */
[----:B------:R-:W-:Y:S01]  /*0bc0*/  IADD3.X R10, RZ, R21, RZ, P1, !PT ;  /* 0x00000015ff0a7210 */ /* 0x000fe20000ffe4ff */
[----:B------:R-:W0:Y:S01]  /*0bd0*/  LDGDEPBAR ;  /* 0x00000000000079af */ /* 0x000e220000000000 */
[----:B------:R-:W-:Y:S02]  /*0be0*/  IADD3.X R12, RZ, R23, RZ, P0, !PT ;  /* 0x00000017ff0c7210 */ /* 0x000fe400007fe4ff */
[----:B------:R-:W-:Y:S01]  /*0bf0*/  IADD3 R11, P1, R24, 0x180, RZ ;  /* 0x00000180180b7810 */ /* 0x000fe20007f3e0ff */
[----:B------:R5:W-:Y:S01]  /*0c00*/  LDGSTS.E.BYPASS.128 [R85+0xc000], [R24.64] ;  /* 0x0c00000018557fae */ /* 0x000be2000b901c4a */
[----:B------:R-:W-:-:S02]  /*0c10*/  IADD3 R13, P0, R26, 0x180, RZ ;  /* 0x000001801a0d7810 */ /* 0x000fc40007f1e0ff */
[----:B------:R-:W-:Y:S01]  /*0c20*/  MOV R0, 0x2 ;  /* 0x0000000200007802 */ /* 0x000fe20000000f00 */
[----:B------:R1:W-:Y:S01]  /*0c30*/  LDGSTS.E.BYPASS.128 [R83+0xc000], [R26.64] ;  /* 0x0c0000001a537fae */ /* 0x0003e2000b901c4a */
[----:B------:R-:W-:-:S03]  /*0c40*/  LOP3.LUT R76, R76, 0x3c, RZ, 0x3c, !PT ;  /* 0x0000003c4c4c7812 */ /* 0x000fc600078e3cff */
[----:B------:R-:W0:Y:S04]  /*0c50*/  LDGDEPBAR ;  /* 0x00000000000079af */ /* 0x000e280000000000 */
[----:B------:R-:W-:Y:S06]  /*0c60*/  BAR.SYNC 0x0 ;  /* 0x0000000000007b1d */ /* 0x000fec0000000000 */
[----:B------:R-:W-:Y:S01]  /*0c70*/  @!PT LDS RZ, [RZ] ;  /* 0x00000000fffff984 */ /* 0x000fe20000000800 */
[----:B------:R-:W-:Y:S01]  /*0c80*/  @!PT LDS RZ, [RZ] ;  /* 0x00000000fffff984 */ /* 0x000fe20000000800 */
[----:B------:R-:W-:Y:S01]  /*0c90*/  @!PT LDS RZ, [RZ] ;  /* 0x00000000fffff984 */ /* 0x000fe20000000800 */
[----:B------:R1:W-:Y:S04]  /*0ca0*/  LDGSTS.E.BYPASS.128 [R85+0x4000], [R14.64+0x80] ;  /* 0x040000800e557fae */ /* 0x0003e8000b901c4a */
[----:B------:R2:W-:Y:S04]  /*0cb0*/  LDGSTS.E.BYPASS.128 [R83+0x4000], [R18.64+0x80] ;  /* 0x0400008012537fae */ /* 0x0005e8000b901c4a */
[----:B------:R3:W-:Y:S04]  /*0cc0*/  LDGSTS.E.BYPASS.128 [R81+0x4000], [R20.64+0x80] ;  /* 0x0400008014517fae */ /* 0x0007e8000b901c4a */
[----:B------:R4:W-:Y:S04]  /*0cd0*/  LDGSTS.E.BYPASS.128 [R79+0x4000], [R22.64+0x80] ;  /* 0x04000080164f7fae */ /* 0x0009e8000b901c4a */
[----:B------:R-:W0:Y:S04]  /*0ce0*/  LDGDEPBAR ;  /* 0x00000000000079af */ /* 0x000e280000000000 */
[----:B------:R5:W-:Y:S04]  /*0cf0*/  LDGSTS.E.BYPASS.128 [R85+0xe000], [R24.64+0x80] ;  /* 0x0e00008018557fae */ /* 0x000be8000b901c4a */
[----:B------:R1:W-:Y:S04]  /*0d00*/  LDGSTS.E.BYPASS.128 [R83+0xe000], [R26.64+0x80] ;  /* 0x0e0000801a537fae */ /* 0x0003e8000b901c4a */
        /* <DEDUP_REMOVED lines=8> */
[----:B------:R4:W-:Y:S01]  /*0d90*/  LDGSTS.E.BYPASS.128 [R79+0x8000], [R22.64+0x100] ;  /* 0x08000100164f7fae */ /* 0x0009e2000b901c4a */
[----:B-1----:R-:W-:-:S02]  /*0da0*/  IADD3.X R14, RZ, R25, RZ, P1, !PT ;  /* 0x00000019ff0e7210 */ /* 0x002fc40000ffe4ff */
[----:B------:R-:W-:Y:S01]  /*0db0*/  IADD3.X R15, RZ, R27, RZ, P0, !PT ;  /* 0x0000001bff0f7210 */ /* 0x000fe200007fe4ff */
[----:B------:R-:W0:Y:S04]  /*0dc0*/  LDGDEPBAR ;  /* 0x00000000000079af */ /* 0x000e280000000000 */
[----:B------:R5:W-:Y:S01]  /*0dd0*/  LDGSTS.E.BYPASS.128 [R85+0x10000], [R24.64+0x100] ;  /* 0x1000010018557fae */ /* 0x000be2000b901c4a */
[----:B---3--:R-:W-:-:S03]  /*0de0*/  CS2R R20, SRZ ;  /* 0x0000000000147805 */ /* 0x008fc6000001ff00 */
[----:B------:R1:W-:Y:S01]  /*0df0*/  LDGSTS.E.BYPASS.128 [R83+0x10000], [R26.64+0x100] ;  /* 0x100001001a537fae */ /* 0x0003e2000b901c4a */
[----:B----4-:R-:W-:-:S03]  /*0e00*/  CS2R R22, SRZ ;  /* 0x0000000000167805 */ /* 0x010fc6000001ff00 */
[----:B------:R-:W0:Y:S01]  /*0e10*/  LDGDEPBAR ;  /* 0x00000000000079af */ /* 0x000e220000000000 */
[----:B-----5:R-:W-:Y:S01]  /*0e20*/  CS2R R24, SRZ ;  /* 0x0000000000187805 */ /* 0x020fe2000001ff00 */
[----:B-1----:R-:W-:Y:S01]  /*0e30*/  CS2R R26, SRZ ;  /* 0x00000000001a7805 */ /* 0x002fe2000001ff00 */
[----:B------:R-:W-:-:S04]  /*0e40*/  DEPBAR.LE SB0, 0x4 ;  /* 0x000081000000791a */ /* 0x000fc80000000000 */
[----:B--2---:R-:W-:Y:S06]  /*0e50*/  BAR.SYNC 0x0 ;  /* 0x0000000000007b1d */ /* 0x004fec0000000000 */
.L_x_1:
[----:B------:R-:W-:Y:S01]  /*0e60*/  LEA R82, R78, UR8, 0x7 ;  /* 0x000000084e527c11 */ /* 0x000fe2000f8e38ff */
[----:B------:R-:W-:Y:S01]  /*0e70*/  LDS.128 R16, [R77.X4+UR5] ;  /* 0x000000054d107984 */ /* 0x000fe20008004c00 */
[----:B------:R-:W-:Y:S01]  /*0e80*/  IADD3 R0, R0, 0x1, RZ ;  /* 0x0000000100007810 */ /* 0x000fe20007ffe0ff */
[----:B------:R-:W-:Y:S01]  /*0e90*/  UIADD3 UR4, UR4, 0x1, URZ ;  /* 0x0000000104047890 */ /* 0x000fe2000fffe03f */
[----:B------:R-:W-:Y:S01]  /*0ea0*/  IADD3 R80, R80, 0x20, RZ ;  /* 0x0000002050507810 */ /* 0x000fe20007ffe0ff */
[----:B------:R-:W1:Y:S01]  /*0eb0*/  LDS.128 R48, [R82+0x80] ;  /* 0x0000800052307984 */ /* 0x000e620000000c00 */
[C---:B------:R-:W-:Y:S01]  /*0ec0*/  ISETP.GE.AND P0, PT, R0.reuse, 0x3, PT ;  /* 0x000000030000780c */ /* 0x040fe20003f06270 */
[----:B------:R-:W-:Y:S02]  /*0ed0*/  UISETP.GE.AND UP0, UPT, UR4, 0x3, UPT ;  /* 0x000000030400788c */ /* 0x000fe4000bf06270 */
[----:B------:R-:W2:Y:S01]  /*0ee0*/  LDS.128 R52, [R82+0x100] ;  /* 0x0001000052347984 */ /* 0x000ea20000000c00 */
[----:B------:R-:W-:Y:S01]  /*0ef0*/  SEL R0, R0, RZ, !P0 ;  /* 0x000000ff00007207 */ /* 0x000fe20004000000 */
[----:B------:R-:W-:-:S02]  /*0f00*/  USEL UR4, UR4, URZ, !UP0 ;  /* 0x0000003f04047287 */ /* 0x000fc4000c000000 */
[----:B------:R-:W3:Y:S02]  /*0f10*/  LDS.128 R40, [R82] ;  /* 0x0000000052287984 */ /* 0x000ee40000000c00 */
[----:B------:R-:W-:Y:S02]  /*0f20*/  ULEA UR8, UR4, 0xc000, 0xd ;  /* 0x0000c00004087891 */ /* 0x000fe4000f8e683f */
[----:B------:R-:W4:Y:S04]  /*0f30*/  LDS.128 R64, [R82+0x180] ;  /* 0x0001800052407984 */ /* 0x000f280000000c00 */
[----:B------:R-:W5:Y:S04]  /*0f40*/  LDS.128 R68, [R77.X4+UR5+0x80] ;  /* 0x000080054d447984 */ /* 0x000f680008004c00 */
[----:B------:R-:W5:Y:S01]  /*0f50*/  LDS.128 R56, [R77.X4+UR5+0x100] ;  /* 0x000100054d387984 */ /* 0x000f620008004c00 */
[C---:B-1----:R-:W-:Y:S01]  /*0f60*/  FFMA R84, R16.reuse, R48, R73 ;  /* 0x0000003010547223 */ /* 0x042fe20000000049 */
[----:B--2---:R-:W-:-:S03]  /*0f70*/  FFMA R74, R16, R52, R74 ;  /* 0x00000034104a7223 */ /* 0x004fc6000000004a */
[C---:B------:R-:W-:Y:S01]  /*0f80*/  FFMA R89, R17.reuse, R49, R84 ;  /* 0x0000003111597223 */ /* 0x040fe20000000054 */
[----:B---3--:R-:W-:Y:S01]  /*0f90*/  FFMA R72, R16, R40, R72 ;  /* 0x0000002810487223 */ /* 0x008fe20000000048 */
[C---:B------:R-:W-:Y:S02]  /*0fa0*/  FFMA R87, R17.reuse, R53, R74 ;  /* 0x0000003511577223 */ /* 0x040fe4000000004a */
[----:B------:R-:W-:Y:S01]  /*0fb0*/  FFMA R84, R18, R50, R89 ;  /* 0x0000003212547223 */ /* 0x000fe20000000059 */
[----:B----4-:R-:W-:Y:S01]  /*0fc0*/  FFMA R16, R16, R64, R75 ;  /* 0x0000004010107223 */ /* 0x010fe2000000004b */
[C---:B------:R-:W-:Y:S01]  /*0fd0*/  FFMA R91, R17.reuse, R41, R72 ;  /* 0x00000029115b7223 */ /* 0x040fe20000000048 */
[C---:B------:R-:W-:Y:S01]  /*0fe0*/  FFMA R86, R18.reuse, R54, R87 ;  /* 0x0000003612567223 */ /* 0x040fe20000000057 */
[----:B------:R-:W1:Y:S01]  /*0ff0*/  LDS.128 R72, [R77.X4+UR5+0x180] ;  /* 0x000180054d487984 */ /* 0x000e620008004c00 */
[----:B------:R-:W-:Y:S01]  /*1000*/  FFMA R17, R17, R65, R16 ;  /* 0x0000004111117223 */ /* 0x000fe20000000010 */
[C---:B------:R-:W-:Y:S01]  /*1010*/  FFMA R16, R18.reuse, R42, R91 ;  /* 0x0000002a12107223 */ /* 0x040fe2000000005b */
[C---:B------:R-:W-:Y:S01]  /*1020*/  FFMA R89, R19.reuse, R51, R84 ;  /* 0x0000003313597223 */ /* 0x040fe20000000054 */
[C---:B------:R-:W-:Y:S01]  /*1030*/  FFMA R91, R19.reuse, R55, R86 ;  /* 0x00000037135b7223 */ /* 0x040fe20000000056 */
[----:B------:R-:W-:Y:S01]  /*1040*/  FFMA R18, R18, R66, R17 ;  /* 0x0000004212127223 */ /* 0x000fe20000000011 */
[C---:B------:R-:W-:Y:S01]  /*1050*/  FFMA R87, R19.reuse, R43, R16 ;  /* 0x0000002b13577223 */ /* 0x040fe20000000010 */
[C---:B-----5:R-:W-:Y:S01]  /*1060*/  FFMA R16, R68.reuse, R48, R61 ;  /* 0x0000003044107223 */ /* 0x060fe2000000003d */
[C---:B------:R-:W-:Y:S01]  /*1070*/  FFMA R62, R68.reuse, R52, R62 ;  /* 0x00000034443e7223 */ /* 0x040fe2000000003e */
[----:B------:R-:W-:Y:S01]  /*1080*/  FFMA R93, R19, R67, R18 ;  /* 0x00000043135d7223 */ /* 0x000fe20000000012 */
[C---:B------:R-:W-:Y:S01]  /*1090*/  FFMA R18, R68.reuse, R64, R63 ;  /* 0x0000004044127223 */ /* 0x040fe2000000003f */
[C---:B------:R-:W-:Y:S01]  /*10a0*/  FFMA R95, R69.reuse, R49, R16 ;  /* 0x00000031455f7223 */ /* 0x040fe20000000010 */
[-C--:B------:R-:W-:Y:S01]  /*10b0*/  FFMA R60, R68, R40.reuse, R60 ;  /* 0x00000028443c7223 */ /* 0x080fe2000000003c */
[C---:B------:R-:W-:Y:S01]  /*10c0*/  FFMA R63, R69.reuse, R53, R62 ;  /* 0x00000035453f7223 */ /* 0x040fe2000000003e */
[C---:B------:R-:W-:Y:S01]  /*10d0*/  FFMA R61, R69.reuse, R65, R18 ;  /* 0x00000041453d7223 */ /* 0x040fe20000000012 */
[----:B------:R-:W-:Y:S01]  /*10e0*/  FFMA R36, R56, R40, R36 ;  /* 0x0000002838247223 */ /* 0x000fe20000000024 */
[----:B------:R-:W2:Y:S01]  /*10f0*/  LDS.128 R16, [R77.X4+UR5+0x2000] ;  /* 0x002000054d107984 */ /* 0x000ea20008004c00 */
[----:B------:R-:W-:Y:S01]  /*1100*/  FFMA R69, R69, R41, R60 ;  /* 0x0000002945457223 */ /* 0x000fe2000000003c */
[C---:B------:R-:W-:Y:S01]  /*1110*/  FFMA R60, R70.reuse, R50, R95 ;  /* 0x00000032463c7223 */ /* 0x040fe2000000005f */
[C---:B------:R-:W-:Y:S01]  /*1120*/  FFMA R62, R70.reuse, R54, R63 ;  /* 0x00000036463e7223 */ /* 0x040fe2000000003f */
[C---:B------:R-:W-:Y:S01]  /*1130*/  FFMA R68, R70.reuse, R66, R61 ;  /* 0x0000004246447223 */ /* 0x040fe2000000003d */
[----:B------:R-:W-:Y:S01]  /*1140*/  FFMA R70, R70, R42, R69 ;  /* 0x0000002a46467223 */ /* 0x000fe20000000045 */
[C---:B------:R-:W-:Y:S01]  /*1150*/  FFMA R95, R71.reuse, R51, R60 ;  /* 0x00000033475f7223 */ /* 0x040fe2000000003c */
[C---:B------:R-:W-:Y:S01]  /*1160*/  FFMA R97, R71.reuse, R55, R62 ;  /* 0x0000003747617223 */ /* 0x040fe2000000003e */
[C---:B------:R-:W-:Y:S01]  /*1170*/  FFMA R60, R56.reuse, R52, R38 ;  /* 0x00000034383c7223 */ /* 0x040fe20000000026 */
[C---:B------:R-:W-:Y:S01]  /*1180*/  FFMA R62, R56.reuse, R64, R39 ;  /* 0x00000040383e7223 */ /* 0x040fe20000000027 */
[----:B------:R-:W-:Y:S01]  /*1190*/  FFMA R38, R56, R48, R37 ;  /* 0x0000003038267223 */ /* 0x000fe20000000025 */
[----:B------:R-:W-:Y:S01]  /*11a0*/  FFMA R99, R71, R67, R68 ;  /* 0x0000004347637223 */ /* 0x000fe20000000044 */
[C---:B------:R-:W-:Y:S01]  /*11b0*/  FFMA R63, R57.reuse, R53, R60 ;  /* 0x00000035393f7223 */ /* 0x040fe2000000003c */
[C---:B------:R-:W-:Y:S01]  /*11c0*/  FFMA R61, R57.reuse, R65, R62 ;  /* 0x00000041393d7223 */ /* 0x040fe2000000003e */
[C---:B------:R-:W-:Y:S01]  /*11d0*/  FFMA R69, R57.reuse, R49, R38 ;  /* 0x0000003139457223 */ /* 0x040fe20000000026 */
[----:B------:R-:W-:Y:S01]  /*11e0*/  FFMA R57, R57, R41, R36 ;  /* 0x0000002939397223 */ /* 0x000fe20000000024 */
[C---:B------:R-:W-:Y:S01]  /*11f0*/  FFMA R60, R58.reuse, R54, R63 ;  /* 0x000000363a3c7223 */ /* 0x040fe2000000003f */
[----:B------:R-:W3:Y:S01]  /*1200*/  LDS.128 R36, [R77.X4+UR5+0x2080] ;  /* 0x002080054d247984 */ /* 0x000ee20008004c00 */
[C---:B------:R-:W-:Y:S01]  /*1210*/  FFMA R56, R58.reuse, R50, R69 ;  /* 0x000000323a387223 */ /* 0x040fe20000000045 */
[C---:B------:R-:W-:Y:S01]  /*1220*/  FFMA R62, R58.reuse, R66, R61 ;  /* 0x000000423a3e7223 */ /* 0x040fe2000000003d */
[----:B------:R-:W-:Y:S01]  /*1230*/  FFMA R58, R58, R42, R57 ;  /* 0x0000002a3a3a7223 */ /* 0x000fe20000000039 */
[C---:B------:R-:W-:Y:S01]  /*1240*/  FFMA R107, R59.reuse, R55, R60 ;  /* 0x000000373b6b7223 */ /* 0x040fe2000000003c */
[C---:B------:R-:W-:Y:S01]  /*1250*/  FFMA R105, R59.reuse, R51, R56 ;  /* 0x000000333b697223 */ /* 0x040fe20000000038 */
[----:B------:R-:W-:Y:S01]  /*1260*/  FFMA R109, R59, R67, R62 ;  /* 0x000000433b6d7223 */ /* 0x000fe2000000003e */
[C---:B-1----:R-:W-:Y:S01]  /*1270*/  FFMA R32, R72.reuse, R40, R32 ;  /* 0x0000002848207223 */ /* 0x042fe20000000020 */
[C---:B------:R-:W-:Y:S01]  /*1280*/  FFMA R56, R72.reuse, R64, R35 ;  /* 0x0000004048387223 */ /* 0x040fe20000000023 */
[C---:B------:R-:W-:Y:S01]  /*1290*/  FFMA R34, R72.reuse, R52, R34 ;  /* 0x0000003448227223 */ /* 0x040fe20000000022 */
[----:B------:R-:W-:Y:S01]  /*12a0*/  FFMA R72, R72, R48, R33 ;  /* 0x0000003048487223 */ /* 0x000fe20000000021 */
        /* <DEDUP_REMOVED lines=8> */
[----:B------:R-:W1:Y:S01]  /*1330*/  LDS.128 R32, [R77.X4+UR5+0x2100] ;  /* 0x002100054d207984 */ /* 0x000e620008004c00 */
[C---:B------:R-:W-:Y:S01]  /*1340*/  FFMA R121, R75.reuse, R43, R56 ;  /* 0x0000002b4b797223 */ /* 0x040fe20000000038 */
[----:B------:R-:W-:Y:S01]  /*1350*/  FFMA R119, R75, R67, R60 ;  /* 0x000000434b777223 */ /* 0x000fe2000000003c */
[----:B------:R-:W-:Y:S01]  /*1360*/  FFMA R74, R74, R50, R73 ;  /* 0x000000324a4a7223 */ /* 0x000fe20000000049 */
[C---:B--2---:R-:W-:Y:S01]  /*1370*/  FFMA R56, R16.reuse, R64, R27 ;  /* 0x0000004010387223 */ /* 0x044fe2000000001b */
[C---:B------:R-:W-:Y:S01]  /*1380*/  FFMA R26, R16.reuse, R52, R26 ;  /* 0x00000034101a7223 */ /* 0x040fe2000000001a */
[C---:B------:R-:W-:Y:S01]  /*1390*/  FFMA R24, R16.reuse, R40, R24 ;  /* 0x0000002810187223 */ /* 0x040fe20000000018 */
[----:B------:R-:W-:Y:S01]  /*13a0*/  FFMA R16, R16, R48, R25 ;  /* 0x0000003010107223 */ /* 0x000fe20000000019 */
[C---:B------:R-:W-:Y:S01]  /*13b0*/  FFMA R25, R17.reuse, R65, R56 ;  /* 0x0000004111197223 */ /* 0x040fe20000000038 */
[C---:B------:R-:W-:Y:S01]  /*13c0*/  FFMA R27, R17.reuse, R53, R26 ;  /* 0x00000035111b7223 */ /* 0x040fe2000000001a */
[C---:B------:R-:W-:Y:S01]  /*13d0*/  FFMA R57, R17.reuse, R41, R24 ;  /* 0x0000002911397223 */ /* 0x040fe20000000018 */
[----:B------:R-:W-:Y:S01]  /*13e0*/  FFMA R17, R17, R49, R16 ;  /* 0x0000003111117223 */ /* 0x000fe20000000010 */
[C---:B------:R-:W-:Y:S01]  /*13f0*/  FFMA R72, R18.reuse, R66, R25 ;  /* 0x0000004212487223 */ /* 0x040fe20000000019 */
[C---:B------:R-:W-:Y:S01]  /*1400*/  FFMA R16, R18.reuse, R54, R27 ;  /* 0x0000003612107223 */ /* 0x040fe2000000001b */
[----:B------:R-:W-:Y:S01]  /*1410*/  FFMA R115, R75, R51, R74 ;  /* 0x000000334b737223 */ /* 0x000fe2000000004a */
[----:B------:R-:W2:Y:S01]  /*1420*/  LDS.128 R24, [R77.X4+UR5+0x2180] ;  /* 0x002180054d187984 */ /* 0x000ea20008004c00 */
[C---:B------:R-:W-:Y:S01]  /*1430*/  FFMA R74, R18.reuse, R42, R57 ;  /* 0x0000002a124a7223 */ /* 0x040fe20000000039 */
[----:B------:R-:W-:Y:S01]  /*1440*/  FFMA R18, R18, R50, R17 ;  /* 0x0000003212127223 */ /* 0x000fe20000000011 */
[C---:B------:R-:W-:Y:S01]  /*1450*/  FFMA R125, R19.reuse, R55, R16 ;  /* 0x00000037137d7223 */ /* 0x040fe20000000010 */
[C---:B------:R-:W-:Y:S01]  /*1460*/  FFMA R72, R19.reuse, R67, R72 ;  /* 0x0000004313487223 */ /* 0x040fe20000000048 */
[C---:B------:R-:W-:Y:S01]  /*1470*/  FFMA R74, R19.reuse, R43, R74 ;  /* 0x0000002b134a7223 */ /* 0x040fe2000000004a */
[C---:B---3--:R-:W-:Y:S01]  /*1480*/  FFMA R20, R36.reuse, R40, R20 ;  /* 0x0000002824147223 */ /* 0x048fe20000000014 */
        /* <DEDUP_REMOVED lines=11> */
[----:B------:R-:W-:Y:S01]  /*1540*/  LDS.128 R16, [R77.X4+UR5+0x10] ;  /* 0x000010054d107984 */ /* 0x000fe20008004c00 */
[----:B------:R-:W-:Y:S01]  /*1550*/  FFMA R101, R71, R43, R70 ;  /* 0x0000002b47657223 */ /* 0x000fe20000000046 */
[----:B------:R-:W-:Y:S01]  /*1560*/  FFMA R37, R37, R65, R36 ;  /* 0x0000004125257223 */ /* 0x000fe20000000024 */
[C---:B------:R-:W-:Y:S01]  /*1570*/  FFMA R86, R39.reuse, R55, R86 ;  /* 0x0000003727567223 */ /* 0x040fe20000000056 */
[----:B------:R-:W3:Y:S01]  /*1580*/  LDS.128 R20, [R82+0x90] ;  /* 0x0000900052147984 */ /* 0x000ee20000000c00 */
[C---:B------:R-:W-:Y:S01]  /*1590*/  FFMA R84, R39.reuse, R51, R84 ;  /* 0x0000003327547223 */ /* 0x040fe20000000054 */
[----:B------:R-:W-:Y:S01]  /*15a0*/  FFMA R88, R38, R66, R37 ;  /* 0x0000004226587223 */ /* 0x000fe20000000025 */
[C---:B-1----:R-:W-:Y:S01]  /*15b0*/  FFMA R38, R32.reuse, R64, R47 ;  /* 0x0000004020267223 */ /* 0x042fe2000000002f */
[----:B------:R-:W1:Y:S01]  /*15c0*/  LDS.128 R56, [R82+0x110] ;  /* 0x0001100052387984 */ /* 0x000e620000000c00 */
[C---:B------:R-:W-:Y:S01]  /*15d0*/  FFMA R36, R32.reuse, R48, R45 ;  /* 0x0000003020247223 */ /* 0x040fe2000000002d */
[C---:B------:R-:W-:Y:S01]  /*15e0*/  FFMA R88, R39.reuse, R67, R88 ;  /* 0x0000004327587223 */ /* 0x040fe20000000058 */
[----:B------:R-:W-:Y:S01]  /*15f0*/  FFMA R90, R39, R43, R90 ;  /* 0x0000002b275a7223 */ /* 0x000fe2000000005a */
[----:B------:R-:W4:Y:S01]  /*1600*/  LDS.128 R60, [R82+0x10] ;  /* 0x00001000523c7984 */ /* 0x000f220000000c00 */
[C---:B------:R-:W-:Y:S01]  /*1610*/  FFMA R45, R33.reuse, R65, R38 ;  /* 0x00000041212d7223 */ /* 0x040fe20000000026 */
[----:B------:R-:W-:Y:S01]  /*1620*/  FFMA R73, R33, R49, R36 ;  /* 0x0000003121497223 */ /* 0x000fe20000000024 */
[C---:B------:R-:W-:Y:S01]  /*1630*/  FFMA R46, R32.reuse, R52, R46 ;  /* 0x00000034202e7223 */ /* 0x040fe2000000002e */
[----:B------:R-:W5:Y:S01]  /*1640*/  LDS.128 R68, [R82+0x190] ;  /* 0x0001900052447984 */ /* 0x000f620000000c00 */
[----:B------:R-:W-:-:S02]  /*1650*/  FFMA R32, R32, R40, R44 ;  /* 0x0000002820207223 */ /* 0x000fc4000000002c */
[C---:B------:R-:W-:Y:S01]  /*1660*/  FFMA R47, R33.reuse, R53, R46 ;  /* 0x00000035212f7223 */ /* 0x040fe2000000002e */
[----:B------:R-:W5:Y:S01]  /*1670*/  LDS.128 R36, [R77.X4+UR5+0x90] ;  /* 0x000090054d247984 */ /* 0x000f620008004c00 */
[----:B------:R-:W-:Y:S01]  /*1680*/  FFMA R33, R33, R41, R32 ;  /* 0x0000002921217223 */ /* 0x000fe20000000020 */
[C---:B--2---:R-:W-:Y:S01]  /*1690*/  FFMA R30, R24.reuse, R52, R30 ;  /* 0x00000034181e7223 */ /* 0x044fe2000000001e */
[C---:B------:R-:W-:Y:S01]  /*16a0*/  FFMA R48, R24.reuse, R48, R29 ;  /* 0x0000003018307223 */ /* 0x040fe2000000001d */
[C---:B------:R-:W-:Y:S01]  /*16b0*/  FFMA R64, R24.reuse, R64, R31 ;  /* 0x0000004018407223 */ /* 0x040fe2000000001f */
[----:B------:R-:W-:Y:S01]  /*16c0*/  FFMA R24, R24, R40, R28 ;  /* 0x0000002818187223 */ /* 0x000fe2000000001c */
[C---:B------:R-:W-:Y:S01]  /*16d0*/  FFMA R53, R25.reuse, R53, R30 ;  /* 0x0000003519357223 */ /* 0x040fe2000000001e */
[C---:B------:R-:W-:Y:S01]  /*16e0*/  FFMA R49, R25.reuse, R49, R48 ;  /* 0x0000003119317223 */ /* 0x040fe20000000030 */
[----:B------:R-:W2:Y:S01]  /*16f0*/  LDS.128 R28, [R77.X4+UR5+0x110] ;  /* 0x000110054d1c7984 */ /* 0x000ea20008004c00 */
[C---:B------:R-:W-:Y:S01]  /*1700*/  FFMA R65, R25.reuse, R65, R64 ;  /* 0x0000004119417223 */ /* 0x040fe20000000040 */
[----:B------:R-:W-:Y:S01]  /*1710*/  FFMA R25, R25, R41, R24 ;  /* 0x0000002919197223 */ /* 0x000fe20000000018 */
[C---:B------:R-:W-:Y:S01]  /*1720*/  FFMA R46, R34.reuse, R66, R45 ;  /* 0x00000042222e7223 */ /* 0x040fe2000000002d */
[C---:B------:R-:W-:Y:S01]  /*1730*/  FFMA R44, R34.reuse, R54, R47 ;  /* 0x00000036222c7223 */ /* 0x040fe2000000002f */
[-C--:B------:R-:W-:Y:S01]  /*1740*/  FFMA R32, R34, R50.reuse, R73 ;  /* 0x0000003222207223 */ /* 0x080fe20000000049 */
[C---:B------:R-:W-:Y:S01]  /*1750*/  FFMA R50, R26.reuse, R50, R49 ;  /* 0x000000321a327223 */ /* 0x040fe20000000031 */
[C---:B------:R-:W-:Y:S01]  /*1760*/  FFMA R66, R26.reuse, R66, R65 ;  /* 0x000000421a427223 */ /* 0x040fe20000000041 */
[C---:B------:R-:W-:Y:S01]  /*1770*/  FFMA R54, R26.reuse, R54, R53 ;  /* 0x000000361a367223 */ /* 0x040fe20000000035 */
[-C--:B------:R-:W-:Y:S01]  /*1780*/  FFMA R26, R26, R42.reuse, R25 ;  /* 0x0000002a1a1a7223 */ /* 0x080fe20000000019 */
[----:B------:R-:W-:Y:S01]  /*1790*/  FFMA R34, R34, R42, R33 ;  /* 0x0000002a22227223 */ /* 0x000fe20000000021 */
[C---:B------:R-:W-:Y:S01]  /*17a0*/  FFMA R73, R35.reuse, R51, R32 ;  /* 0x0000003323497223 */ /* 0x040fe20000000020 */
[----:B------:R-:W-:Y:S01]  /*17b0*/  FFMA R103, R35, R67, R46 ;  /* 0x0000004323677223 */ /* 0x000fe2000000002e */
[----:B------:R-:W-:Y:S01]  /*17c0*/  FFMA R65, R27, R43, R26 ;  /* 0x0000002b1b417223 */ /* 0x000fe2000000001a */
[C---:B------:R-:W-:Y:S01]  /*17d0*/  FFMA R75, R35.reuse, R55, R44 ;  /* 0x00000037234b7223 */ /* 0x040fe2000000002c */
[----:B------:R-:W-:Y:S01]  /*17e0*/  FFMA R111, R35, R43, R34 ;  /* 0x0000002b236f7223 */ /* 0x000fe20000000022 */
[C---:B---3--:R-:W-:Y:S01]  /*17f0*/  FFMA R26, R16.reuse, R20, R89 ;  /* 0x00000014101a7223 */ /* 0x048fe20000000059 */
[C---:B------:R-:W-:Y:S01]  /*1800*/  FFMA R67, R27.reuse, R67, R66 ;  /* 0x000000431b437223 */ /* 0x040fe20000000042 */
[C---:B------:R-:W-:Y:S01]  /*1810*/  FFMA R55, R27.reuse, R55, R54 ;  /* 0x000000371b377223 */ /* 0x040fe20000000036 */
[----:B------:R-:W-:Y:S01]  /*1820*/  FFMA R53, R27, R51, R50 ;  /* 0x000000331b357223 */ /* 0x000fe20000000032 */
[C---:B-1----:R-:W-:Y:S01]  /*1830*/  FFMA R32, R16.reuse, R56, R91 ;  /* 0x0000003810207223 */ /* 0x042fe2000000005b */
[C---:B------:R-:W-:Y:S01]  /*1840*/  FFMA R35, R17.reuse, R21, R26 ;  /* 0x0000001511237223 */ /* 0x040fe2000000001a */
[----:B------:R-:W1:Y:S01]  /*1850*/  LDS.128 R48, [R77.X4+UR5+0x2110] ;  /* 0x002110054d307984 */ /* 0x000e620008004c00 */
[----:B----4-:R-:W-:Y:S01]  /*1860*/  FFMA R24, R16, R60, R87 ;  /* 0x0000003c10187223 */ /* 0x010fe20000000057 */
[C---:B------:R-:W-:Y:S01]  /*1870*/  FFMA R33, R17.reuse, R57, R32 ;  /* 0x0000003911217223 */ /* 0x040fe20000000020 */
[----:B------:R-:W-:Y:S01]  /*1880*/  FFMA R32, R18, R22, R35 ;  /* 0x0000001612207223 */ /* 0x000fe20000000023 */
[----:B------:R-:W-:Y:S01]  /*1890*/  LDS.128 R44, [R77.X4+UR5+0x20] ;  /* 0x000020054d2c7984 */ /* 0x000fe20008004c00 */
[----:B-----5:R-:W-:Y:S01]  /*18a0*/  FFMA R16, R16, R68, R93 ;  /* 0x0000004410107223 */ /* 0x020fe2000000005d */
[C---:B------:R-:W-:Y:S01]  /*18b0*/  FFMA R41, R17.reuse, R61, R24 ;  /* 0x0000003d11297223 */ /* 0x040fe20000000018 */
[C---:B------:R-:W-:Y:S01]  /*18c0*/  FFMA R34, R18.reuse, R58, R33 ;  /* 0x0000003a12227223 */ /* 0x040fe20000000021 */
[----:B------:R-:W3:Y:S01]  /*18d0*/  LDS.128 R24, [R77.X4+UR5+0x190] ;  /* 0x000190054d187984 */ /* 0x000ee20008004c00 */
[----:B------:R-:W-:Y:S01]  /*18e0*/  FFMA R17, R17, R69, R16 ;  /* 0x0000004511117223 */ /* 0x000fe20000000010 */
[----:B------:R-:W-:Y:S01]  /*18f0*/  FFMA R16, R18, R62, R41 ;  /* 0x0000003e12107223 */ /* 0x000fe20000000029 */
[C---:B------:R-:W-:Y:S01]  /*1900*/  FFMA R89, R19.reuse, R23, R32 ;  /* 0x0000001713597223 */ /* 0x040fe20000000020 */
[----:B------:R-:W-:Y:S01]  /*1910*/  FFMA R32, R36, R68, R99 ;  /* 0x0000004424207223 */ /* 0x000fe20000000063 */
[----:B------:R-:W-:Y:S01]  /*1920*/  FFMA R18, R18, R70, R17 ;  /* 0x0000004612127223 */ /* 0x000fe20000000011 */
[----:B------:R-:W-:Y:S01]  /*1930*/  FFMA R87, R19, R63, R16 ;  /* 0x0000003f13577223 */ /* 0x000fe20000000010 */
[C---:B------:R-:W-:Y:S01]  /*1940*/  FFMA R16, R36.reuse, R20, R95 ;  /* 0x0000001424107223 */ /* 0x040fe2000000005f */
        /* <DEDUP_REMOVED lines=8> */
[C---:B------:R-:W-:Y:S01]  /*19d0*/  FFMA R36, R38.reuse, R70, R33 ;  /* 0x0000004626247223 */ /* 0x040fe20000000021 */
[----:B------:R-:W4:Y:S01]  /*19e0*/  LDS.128 R16, [R77.X4+UR5+0x2010] ;  /* 0x002010054d107984 */ /* 0x000f220008004c00 */
[C---:B------:R-:W-:Y:S01]  /*19f0*/  FFMA R34, R38.reuse, R58, R35 ;  /* 0x0000003a26227223 */ /* 0x040fe20000000023 */
[C---:B------:R-:W-:Y:S01]  /*1a00*/  FFMA R32, R38.reuse, R22, R41 ;  /* 0x0000001626207223 */ /* 0x040fe20000000029 */
[C---:B------:R-:W-:Y:S01]  /*1a10*/  FFMA R99, R39.reuse, R71, R36 ;  /* 0x0000004727637223 */ /* 0x040fe20000000024 */
        /* <DEDUP_REMOVED lines=11> */
[----:B-1----:R-:W-:Y:S01]  /*1ad0*/  FFMA R52, R48, R68, R103 ;  /* 0x0000004430347223 */ /* 0x002fe20000000067 */
[C---:B------:R-:W-:Y:S01]  /*1ae0*/  FFMA R35, R29.reuse, R57, R34 ;  /* 0x000000391d237223 */ /* 0x040fe20000000022 */
[----:B------:R-:W-:Y:S01]  /*1af0*/  FFMA R29, R29, R61, R28 ;  /* 0x0000003d1d1d7223 */ /* 0x000fe2000000001c */
[C---:B------:R-:W-:Y:S01]  /*1b00*/  FFMA R28, R30.reuse, R22, R41 ;  /* 0x000000161e1c7223 */ /* 0x040fe20000000029 */
[C---:B------:R-:W-:Y:S01]  /*1b10*/  FFMA R34, R30.reuse, R70, R33 ;  /* 0x000000461e227223 */ /* 0x040fe20000000021 */
[C---:B------:R-:W-:Y:S01]  /*1b20*/  FFMA R32, R30.reuse, R58, R35 ;  /* 0x0000003a1e207223 */ /* 0x040fe20000000023 */
[----:B------:R-:W-:Y:S01]  /*1b30*/  FFMA R30, R30, R62, R29 ;  /* 0x0000003e1e1e7223 */ /* 0x000fe2000000001d */
[C---:B------:R-:W-:Y:S01]  /*1b40*/  FFMA R105, R31.reuse, R23, R28 ;  /* 0x000000171f697223 */ /* 0x040fe2000000001c */
[C---:B---3--:R-:W-:Y:S01]  /*1b50*/  FFMA R28, R24.reuse, R60, R121 ;  /* 0x0000003c181c7223 */ /* 0x048fe20000000079 */
[C---:B------:R-:W-:Y:S01]  /*1b60*/  FFMA R107, R31.reuse, R59, R32 ;  /* 0x0000003b1f6b7223 */ /* 0x040fe20000000020 */
[----:B------:R-:W-:Y:S01]  /*1b70*/  FFMA R113, R31, R63, R30 ;  /* 0x0000003f1f717223 */ /* 0x000fe2000000001e */
[C---:B------:R-:W-:Y:S01]  /*1b80*/  FFMA R32, R24.reuse, R68, R119 ;  /* 0x0000004418207223 */ /* 0x040fe20000000077 */
[C---:B------:R-:W-:Y:S01]  /*1b90*/  FFMA R30, R24.reuse, R56, R117 ;  /* 0x00000038181e7223 */ /* 0x040fe20000000075 */
[----:B------:R-:W-:Y:S01]  /*1ba0*/  FFMA R24, R24, R20, R115 ;  /* 0x0000001418187223 */ /* 0x000fe20000000073 */
[----:B------:R-:W-:Y:S01]  /*1bb0*/  FFMA R33, R25, R61, R28 ;  /* 0x0000003d19217223 */ /* 0x000fe2000000001c */
[----:B------:R-:W-:Y:S01]  /*1bc0*/  FFMA R109, R31, R71, R34 ;  /* 0x000000471f6d7223 */ /* 0x000fe20000000022 */
        /* <DEDUP_REMOVED lines=9> */
[C---:B----4-:R-:W-:Y:S01]  /*1c60*/  FFMA R74, R16.reuse, R60, R74 ;  /* 0x0000003c104a7223 */ /* 0x050fe2000000004a */
[C---:B------:R-:W-:Y:S01]  /*1c70*/  FFMA R72, R16.reuse, R68, R72 ;  /* 0x0000004410487223 */ /* 0x040fe20000000048 */
[C---:B------:R-:W-:Y:S01]  /*1c80*/  FFMA R24, R16.reuse, R56, R125 ;  /* 0x0000003810187223 */ /* 0x040fe2000000007d */
[----:B------:R-:W-:Y:S01]  /*1c90*/  FFMA R16, R16, R20, R123 ;  /* 0x0000001410107223 */ /* 0x000fe2000000007b */
[C---:B------:R-:W-:Y:S01]  /*1ca0*/  FFMA R117, R27.reuse, R59, R28 ;  /* 0x0000003b1b757223 */ /* 0x040fe2000000001c */
[----:B------:R-:W-:Y:S01]  /*1cb0*/  FFMA R115, R27, R23, R26 ;  /* 0x000000171b737223 */ /* 0x000fe2000000001a */
[C---:B------:R-:W-:Y:S01]  /*1cc0*/  FFMA R29, R17.reuse, R61, R74 ;  /* 0x0000003d111d7223 */ /* 0x040fe2000000004a */
[C---:B------:R-:W-:Y:S01]  /*1cd0*/  FFMA R25, R17.reuse, R69, R72 ;  /* 0x0000004511197223 */ /* 0x040fe20000000048 */
[C---:B------:R-:W-:Y:S01]  /*1ce0*/  FFMA R27, R17.reuse, R57, R24 ;  /* 0x00000039111b7223 */ /* 0x040fe20000000018 */
[----:B------:R-:W-:Y:S01]  /*1cf0*/  FFMA R17, R17, R21, R16 ;  /* 0x0000001511117223 */ /* 0x000fe20000000010 */
[----:B------:R-:W1:Y:S01]  /*1d00*/  LDS.128 R40, [R77.X4+UR5+0x2190] ;  /* 0x002190054d287984 */ /* 0x000e620008004c00 */
[C---:B------:R-:W-:Y:S01]  /*1d10*/  FFMA R66, R18.reuse, R62, R29 ;  /* 0x0000003e12427223 */ /* 0x040fe2000000001d */
[C---:B------:R-:W-:Y:S01]  /*1d20*/  FFMA R64, R18.reuse, R70, R25 ;  /* 0x0000004612407223 */ /* 0x040fe20000000019 */
[C---:B------:R-:W-:Y:S01]  /*1d30*/  FFMA R16, R18.reuse, R58, R27 ;  /* 0x0000003a12107223 */ /* 0x040fe2000000001b */
[----:B------:R-:W-:Y:S01]  /*1d40*/  FFMA R18, R18, R22, R17 ;  /* 0x0000001612127223 */ /* 0x000fe20000000011 */
[C---:B--2---:R-:W-:Y:S01]  /*1d50*/  FFMA R84, R36.reuse, R20, R84 ;  /* 0x0000001424547223 */ /* 0x044fe20000000054 */
[C---:B------:R-:W-:Y:S01]  /*1d60*/  FFMA R86, R36.reuse, R56, R86 ;  /* 0x0000003824567223 */ /* 0x040fe20000000056 */
[C---:B------:R-:W-:Y:S01]  /*1d70*/  FFMA R64, R19.reuse, R71, R64 ;  /* 0x0000004713407223 */ /* 0x040fe20000000040 */
        /* <DEDUP_REMOVED lines=10> */
[----:B------:R-:W2:Y:S01]  /*1e20*/  LDS.128 R28, [R82+0x20] ;  /* 0x00002000521c7984 */ /* 0x000ea20000000c00 */
[----:B------:R-:W-:Y:S01]  /*1e30*/  FFMA R37, R37, R69, R88 ;  /* 0x0000004525257223 */ /* 0x000fe20000000058 */
[----:B------:R-:W-:Y:S01]  /*1e40*/  FFMA R86, R38, R62, R25 ;  /* 0x0000003e26567223 */ /* 0x000fe20000000019 */
[----:B------:R-:W-:Y:S01]  /*1e50*/  FFMA R36, R48, R20, R73 ;  /* 0x0000001430247223 */ /* 0x000fe20000000049 */
[----:B------:R-:W3:Y:S01]  /*1e60*/  LDS.128 R16, [R82+0xa0] ;  /* 0x0000a00052107984 */ /* 0x000ee20000000c00 */
[----:B------:R-:W-:Y:S01]  /*1e70*/  FFMA R84, R38, R70, R37 ;  /* 0x0000004626547223 */ /* 0x000fe20000000025 */
[C---:B------:R-:W-:Y:S01]  /*1e80*/  FFMA R38, R48.reuse, R56, R75 ;  /* 0x0000003830267223 */ /* 0x040fe2000000004b */
[C---:B------:R-:W-:Y:S01]  /*1e90*/  FFMA R74, R39.reuse, R59, R74 ;  /* 0x0000003b274a7223 */ /* 0x040fe2000000004a */
[----:B------:R-:W4:Y:S01]  /*1ea0*/  LDS.128 R24, [R82+0x120] ;  /* 0x0001200052187984 */ /* 0x000f220000000c00 */
[C---:B------:R-:W-:Y:S01]  /*1eb0*/  FFMA R84, R39.reuse, R71, R84 ;  /* 0x0000004727547223 */ /* 0x040fe20000000054 */
[C---:B------:R-:W-:Y:S01]  /*1ec0*/  FFMA R72, R39.reuse, R23, R72 ;  /* 0x0000001727487223 */ /* 0x040fe20000000048 */
[----:B------:R-:W-:Y:S01]  /*1ed0*/  FFMA R86, R39, R63, R86 ;  /* 0x0000003f27567223 */ /* 0x000fe20000000056 */
[----:B------:R-:W5:Y:S01]  /*1ee0*/  LDS.128 R32, [R82+0x1a0] ;  /* 0x0001a00052207984 */ /* 0x000f620000000c00 */
[C---:B------:R-:W-:Y:S01]  /*1ef0*/  FFMA R75, R49.reuse, R57, R38 ;  /* 0x00000039314b7223 */ /* 0x040fe20000000026 */
[C---:B------:R-:W-:Y:S01]  /*1f00*/  FFMA R103, R49.reuse, R21, R36 ;  /* 0x0000001531677223 */ /* 0x040fe20000000024 */
[----:B------:R-:W-:Y:S01]  /*1f10*/  FFMA R48, R48, R60, R111 ;  /* 0x0000003c30307223 */ /* 0x000fe2000000006f */
[----:B------:R-:W5:Y:S01]  /*1f20*/  LDS.128 R36, [R77.X4+UR5+0xa0] ;  /* 0x0000a0054d247984 */ /* 0x000f620008004c00 */
[C---:B------:R-:W-:Y:S01]  /*1f30*/  FFMA R73, R49.reuse, R69, R52 ;  /* 0x0000004531497223 */ /* 0x040fe20000000034 */
[C---:B------:R-:W-:Y:S01]  /*1f40*/  FFMA R52, R50.reuse, R58, R75 ;  /* 0x0000003a32347223 */ /* 0x040fe2000000004b */
[----:B------:R-:W-:Y:S01]  /*1f50*/  FFMA R49, R49, R61, R48 ;  /* 0x0000003d31317223 */ /* 0x000fe20000000030 */
[C---:B------:R-:W-:Y:S01]  /*1f60*/  FFMA R48, R50.reuse, R22, R103 ;  /* 0x0000001632307223 */ /* 0x040fe20000000067 */
[----:B------:R-:W-:Y:S01]  /*1f70*/  FFMA R54, R50, R70, R73 ;  /* 0x0000004632367223 */ /* 0x000fe20000000049 */
[----:B-1----:R-:W-:Y:S01]  /*1f80*/  FFMA R20, R40, R20, R53 ;  /* 0x0000001428147223 */ /* 0x002fe20000000035 */
        /* <DEDUP_REMOVED lines=10> */
[----:B------:R-:W1:Y:S01]  /*2030*/  LDS.128 R48, [R77.X4+UR5+0x120] ;  /* 0x000120054d307984 */ /* 0x000e620008004c00 */
[C---:B------:R-:W-:Y:S01]  /*2040*/  FFMA R57, R41.reuse, R57, R56 ;  /* 0x0000003929397223 */ /* 0x040fe20000000038 */
[----:B------:R-:W-:Y:S01]  /*2050*/  FFMA R41, R41, R61, R40 ;  /* 0x0000003d29297223 */ /* 0x000fe20000000028 */
[C---:B------:R-:W-:Y:S01]  /*2060*/  FFMA R22, R42.reuse, R22, R21 ;  /* 0x000000162a167223 */ /* 0x040fe20000000015 */
[C---:B------:R-:W-:Y:S01]  /*2070*/  FFMA R70, R42.reuse, R70, R69 ;  /* 0x000000462a467223 */ /* 0x040fe20000000045 */
[C---:B------:R-:W-:Y:S01]  /*2080*/  FFMA R58, R42.reuse, R58, R57 ;  /* 0x0000003a2a3a7223 */ /* 0x040fe20000000039 */
[----:B------:R-:W-:Y:S01]  /*2090*/  FFMA R42, R42, R62, R41 ;  /* 0x0000003e2a2a7223 */ /* 0x000fe20000000029 */
[C---:B------:R-:W-:Y:S01]  /*20a0*/  FFMA R67, R43.reuse, R23, R22 ;  /* 0x000000172b437223 */ /* 0x040fe20000000016 */
[C---:B--2---:R-:W-:Y:S01]  /*20b0*/  FFMA R20, R44.reuse, R28, R87 ;  /* 0x0000001c2c147223 */ /* 0x044fe20000000057 */
[C---:B------:R-:W-:Y:S01]  /*20c0*/  FFMA R71, R43.reuse, R71, R70 ;  /* 0x000000472b477223 */ /* 0x040fe20000000046 */
[C---:B------:R-:W-:Y:S01]  /*20d0*/  FFMA R65, R43.reuse, R59, R58 ;  /* 0x0000003b2b417223 */ /* 0x040fe2000000003a */
[C---:B---3--:R-:W-:Y:S01]  /*20e0*/  FFMA R22, R44.reuse, R16, R89 ;  /* 0x000000102c167223 */ /* 0x048fe20000000059 */
[----:B------:R-:W-:Y:S01]  /*20f0*/  FFMA R69, R43, R63, R42 ;  /* 0x0000003f2b457223 */ /* 0x000fe2000000002a */
[C---:B------:R-:W-:Y:S01]  /*2100*/  FFMA R53, R45.reuse, R29, R20 ;  /* 0x0000001d2d357223 */ /* 0x040fe20000000014 */
[----:B------:R-:W-:Y:S01]  /*2110*/  LDS.128 R60, [R77.X4+UR5+0x2120] ;  /* 0x002120054d3c7984 */ /* 0x000fe20008004c00 */
[----:B----4-:R-:W-:Y:S01]  /*2120*/  FFMA R40, R44, R24, R91 ;  /* 0x000000182c287223 */ /* 0x010fe2000000005b */
[----:B------:R-:W-:-:S02]  /*2130*/  FFMA R43, R45, R17, R22 ;  /* 0x000000112d2b7223 */ /* 0x000fc40000000016 */
[----:B------:R-:W2:Y:S01]  /*2140*/  LDS.128 R20, [R77.X4+UR5+0x1a0] ;  /* 0x0001a0054d147984 */ /* 0x000ea20008004c00 */
[----:B-----5:R-:W-:Y:S01]  /*2150*/  FFMA R44, R44, R32, R93 ;  /* 0x000000202c2c7223 */ /* 0x020fe2000000005d */
        /* <DEDUP_REMOVED lines=17> */
[----:B------:R-:W3:Y:S01]  /*2270*/  LDS.128 R40, [R77.X4+UR5+0x2020] ;  /* 0x002020054d287984 */ /* 0x000ee20008004c00 */
[----:B------:R-:W-:Y:S01]  /*2280*/  FFMA R37, R37, R29, R36 ;  /* 0x0000001d25257223 */ /* 0x000fe20000000024 */
[C---:B------:R-:W-:Y:S01]  /*2290*/  FFMA R36, R38.reuse, R18, R53 ;  /* 0x0000001226247223 */ /* 0x040fe20000000035 */
[C---:B------:R-:W-:Y:S01]  /*22a0*/  FFMA R46, R38.reuse, R34, R45 ;  /* 0x00000022262e7223 */ /* 0x040fe2000000002d */
[----:B------:R-:W4:Y:S01]  /*22b0*/  LDS.128 R52, [R77.X4+UR5+0x20a0] ;  /* 0x0020a0054d347984 */ /* 0x000f220008004c00 */
[C---:B------:R-:W-:Y:S01]  /*22c0*/  FFMA R44, R38.reuse, R26, R47 ;  /* 0x0000001a262c7223 */ /* 0x040fe2000000002f */
[----:B------:R-:W-:Y:S01]  /*22d0*/  FFMA R38, R38, R30, R37 ;  /* 0x0000001e26267223 */ /* 0x000fe20000000025 */
[C---:B------:R-:W-:Y:S01]  /*22e0*/  FFMA R95, R39.reuse, R19, R36 ;  /* 0x00000013275f7223 */ /* 0x040fe20000000024 */
[C---:B-1----:R-:W-:Y:S01]  /*22f0*/  FFMA R36, R48.reuse, R16, R105 ;  /* 0x0000001030247223 */ /* 0x042fe20000000069 */
[C---:B------:R-:W-:Y:S01]  /*2300*/  FFMA R97, R39.reuse, R27, R44 ;  /* 0x0000001b27617223 */ /* 0x040fe2000000002c */
        /* <DEDUP_REMOVED lines=12> */
[C---:B--2---:R-:W-:Y:S01]  /*23d0*/  FFMA R36, R20.reuse, R28, R121 ;  /* 0x0000001c14247223 */ /* 0x044fe20000000079 */
[C---:B------:R-:W-:Y:S01]  /*23e0*/  FFMA R109, R51.reuse, R35, R44 ;  /* 0x00000023336d7223 */ /* 0x040fe2000000002c */
[----:B------:R-:W-:Y:S01]  /*23f0*/  FFMA R107, R51, R27, R38 ;  /* 0x0000001b336b7223 */ /* 0x000fe20000000026 */
[C---:B------:R-:W-:Y:S01]  /*2400*/  FFMA R44, R20.reuse, R32, R119 ;  /* 0x00000020142c7223 */ /* 0x040fe20000000077 */
[C---:B------:R-:W-:Y:S01]  /*2410*/  FFMA R38, R20.reuse, R24, R117 ;  /* 0x0000001814267223 */ /* 0x040fe20000000075 */
[----:B------:R-:W-:Y:S01]  /*2420*/  FFMA R20, R20, R16, R115 ;  /* 0x0000001014147223 */ /* 0x000fe20000000073 */
[-C--:B------:R-:W-:Y:S01]  /*2430*/  FFMA R45, R21, R29.reuse, R36 ;  /* 0x0000001d152d7223 */ /* 0x080fe20000000024 */
        /* <DEDUP_REMOVED lines=11> */
[C---:B---3--:R-:W-:Y:S01]  /*24f0*/  FFMA R66, R40.reuse, R28, R66 ;  /* 0x0000001c28427223 */ /* 0x048fe20000000042 */
[C---:B------:R-:W-:Y:S01]  /*2500*/  FFMA R64, R40.reuse, R32, R64 ;  /* 0x0000002028407223 */ /* 0x040fe20000000040 */
[C---:B------:R-:W-:Y:S01]  /*2510*/  FFMA R20, R40.reuse, R24, R125 ;  /* 0x0000001828147223 */ /* 0x040fe2000000007d */
[-C--:B------:R-:W-:Y:S01]  /*2520*/  FFMA R40, R40, R16.reuse, R123 ;  /* 0x0000001028287223 */ /* 0x080fe2000000007b */
[----:B------:R-:W1:Y:S01]  /*2530*/  LDS.128 R48, [R77.X4+UR5+0x21a0] ;  /* 0x0021a0054d307984 */ /* 0x000e620008004c00 */
[C---:B------:R-:W-:Y:S01]  /*2540*/  FFMA R119, R23.reuse, R35, R38 ;  /* 0x0000002317777223 */ /* 0x040fe20000000026 */
[C---:B------:R-:W-:Y:S01]  /*2550*/  FFMA R117, R23.reuse, R27, R36 ;  /* 0x0000001b17757223 */ /* 0x040fe20000000024 */
[----:B------:R-:W-:Y:S01]  /*2560*/  FFMA R115, R23, R19, R22 ;  /* 0x0000001317737223 */ /* 0x000fe20000000016 */
[C---:B------:R-:W-:Y:S01]  /*2570*/  FFMA R37, R41.reuse, R29, R66 ;  /* 0x0000001d29257223 */ /* 0x040fe20000000042 */
[C---:B------:R-:W-:Y:S01]  /*2580*/  FFMA R21, R41.reuse, R33, R64 ;  /* 0x0000002129157223 */ /* 0x040fe20000000040 */
[C---:B------:R-:W-:Y:S01]  /*2590*/  FFMA R23, R41.reuse, R25, R20 ;  /* 0x0000001929177223 */ /* 0x040fe20000000014 */
[-C--:B------:R-:W-:Y:S01]  /*25a0*/  FFMA R41, R41, R17.reuse, R40 ;  /* 0x0000001129297223 */ /* 0x080fe20000000028 */
[C---:B----4-:R-:W-:Y:S01]  /*25b0*/  FFMA R72, R52.reuse, R16, R72 ;  /* 0x0000001034487223 */ /* 0x050fe20000000048 */
        /* <DEDUP_REMOVED lines=17> */
[----:B------:R-:W-:Y:S01]  /*26d0*/  LDS.128 R56, [R77.X4+UR5+0x30] ;  /* 0x000030054d387984 */ /* 0x000fe20008004c00 */
[----:B------:R-:W-:Y:S01]  /*26e0*/  FFMA R53, R53, R33, R84 ;  /* 0x0000002135357223 */ /* 0x000fe20000000054 */
[C---:B------:R-:W-:Y:S01]  /*26f0*/  FFMA R52, R60.reuse, R16, R73 ;  /* 0x000000103c347223 */ /* 0x040fe20000000049 */
[----:B------:R-:W-:Y:S01]  /*2700*/  FFMA R84, R60, R32, R103 ;  /* 0x000000203c547223 */ /* 0x000fe20000000067 */
[----:B------:R-:W2:Y:S01]  /*2710*/  LDS.128 R20, [R82+0xb0] ;  /* 0x0000b00052147984 */ /* 0x000ea20000000c00 */
[----:B------:R-:W-:Y:S01]  /*2720*/  FFMA R72, R54, R34, R53 ;  /* 0x0000002236487223 */ /* 0x000fe20000000035 */
[C---:B------:R-:W-:Y:S01]  /*2730*/  FFMA R54, R60.reuse, R24, R75 ;  /* 0x000000183c367223 */ /* 0x040fe2000000004b */
[C---:B------:R-:W-:Y:S01]  /*2740*/  FFMA R70, R55.reuse, R27, R70 ;  /* 0x0000001b37467223 */ /* 0x040fe20000000046 */
[----:B------:R-:W3:Y:S01]  /*2750*/  LDS.128 R40, [R82+0x30] ;  /* 0x0000300052287984 */ /* 0x000ee20000000c00 */
[C---:B------:R-:W-:Y:S01]  /*2760*/  FFMA R72, R55.reuse, R35, R72 ;  /* 0x0000002337487223 */ /* 0x040fe20000000048 */
[C---:B------:R-:W-:Y:S01]  /*2770*/  FFMA R68, R55.reuse, R19, R68 ;  /* 0x0000001337447223 */ /* 0x040fe20000000044 */
[----:B------:R-:W-:Y:S01]  /*2780*/  FFMA R74, R55, R31, R74 ;  /* 0x0000001f374a7223 */ /* 0x000fe2000000004a */
[----:B------:R-:W4:Y:S01]  /*2790*/  LDS.128 R36, [R82+0x130] ;  /* 0x0001300052247984 */ /* 0x000f220000000c00 */
[C---:B------:R-:W-:Y:S01]  /*27a0*/  FFMA R75, R61.reuse, R25, R54 ;  /* 0x000000193d4b7223 */ /* 0x040fe20000000036 */
[C---:B------:R-:W-:Y:S01]  /*27b0*/  FFMA R103, R61.reuse, R17, R52 ;  /* 0x000000113d677223 */ /* 0x040fe20000000034 */
[----:B------:R-:W-:Y:S01]  /*27c0*/  FFMA R60, R60, R28, R111 ;  /* 0x0000001c3c3c7223 */ /* 0x000fe2000000006f */
[----:B------:R-:W5:Y:S01]  /*27d0*/  LDS.128 R52, [R77.X4+UR5+0xb0] ;  /* 0x0000b0054d347984 */ /* 0x000f620008004c00 */
[C---:B------:R-:W-:Y:S01]  /*27e0*/  FFMA R73, R61.reuse, R33, R84 ;  /* 0x000000213d497223 */ /* 0x040fe20000000054 */
[C---:B------:R-:W-:Y:S01]  /*27f0*/  FFMA R84, R62.reuse, R26, R75 ;  /* 0x0000001a3e547223 */ /* 0x040fe2000000004b */
[----:B------:R-:W-:Y:S01]  /*2800*/  FFMA R61, R61, R29, R60 ;  /* 0x0000001d3d3d7223 */ /* 0x000fe2000000003c */
[----:B------:R-:W5:Y:S01]  /*2810*/  LDS.128 R44, [R82+0x1b0] ;  /* 0x0001b000522c7984 */ /* 0x000f620000000c00 */
[C---:B------:R-:W-:Y:S01]  /*2820*/  FFMA R86, R62.reuse, R34, R73 ;  /* 0x000000223e567223 */ /* 0x040fe20000000049 */
[C---:B------:R-:W-:Y:S01]  /*2830*/  FFMA R60, R62.reuse, R18, R103 ;  /* 0x000000123e3c7223 */ /* 0x040fe20000000067 */
[----:B------:R-:W-:Y:S01]  /*2840*/  FFMA R62, R62, R30, R61 ;  /* 0x0000001e3e3e7223 */ /* 0x000fe2000000003d */
[C---:B------:R-:W-:Y:S01]  /*2850*/  FFMA R75, R63.reuse, R27, R84 ;  /* 0x0000001b3f4b7223 */ /* 0x040fe20000000054 */
[C---:B------:R-:W-:Y:S01]  /*2860*/  FFMA R103, R63.reuse, R35, R86 ;  /* 0x000000233f677223 */ /* 0x040fe20000000056 */
[C---:B------:R-:W-:Y:S01]  /*2870*/  FFMA R73, R63.reuse, R19, R60 ;  /* 0x000000133f497223 */ /* 0x040fe2000000003c */
[----:B------:R-:W-:Y:S01]  /*2880*/  FFMA R111, R63, R31, R62 ;  /* 0x0000001f3f6f7223 */ /* 0x000fe2000000003e */
[C---:B-1----:R-:W-:Y:S01]  /*2890*/  FFMA R16, R48.reuse, R16, R67 ;  /* 0x0000001030107223 */ /* 0x042fe20000000043 */
[----:B------:R-:W1:Y:S01]  /*28a0*/  LDS.128 R60, [R77.X4+UR5+0x130] ;  /* 0x000130054d3c7984 */ /* 0x000e620008004c00 */
        /* <DEDUP_REMOVED lines=14> */
[----:B--2---:R-:W-:Y:S01]  /*2990*/  FFMA R18, R56, R20, R89 ;  /* 0x0000001438127223 */ /* 0x004fe20000000059 */
[----:B------:R-:W-:-:S02]  /*29a0*/  FFMA R65, R51, R35, R34 ;  /* 0x0000002333417223 */ /* 0x000fc40000000022 */
[----:B------:R-:W-:Y:S01]  /*29b0*/  LDS.128 R48, [R77.X4+UR5+0x20b0] ;  /* 0x0020b0054d307984 */ /* 0x000fe20008004c00 */
[C---:B---3--:R-:W-:Y:S01]  /*29c0*/  FFMA R16, R56.reuse, R40, R87 ;  /* 0x0000002838107223 */ /* 0x048fe20000000057 */
[C---:B------:R-:W-:Y:S01]  /*29d0*/  FFMA R27, R57.reuse, R21, R18 ;  /* 0x00000015391b7223 */ /* 0x040fe20000000012 */
[----:B----4-:R-:W-:Y:S02]  /*29e0*/  FFMA R24, R56, R36, R91 ;  /* 0x0000002438187223 */ /* 0x010fe4000000005b */
[C---:B------:R-:W-:Y:S01]  /*29f0*/  FFMA R29, R57.reuse, R41, R16 ;  /* 0x00000029391d7223 */ /* 0x040fe20000000010 */
[C---:B------:R-:W-:Y:S01]  /*2a00*/  FFMA R26, R58.reuse, R22, R27 ;  /* 0x000000163a1a7223 */ /* 0x040fe2000000001b */
[----:B------:R-:W2:Y:S01]  /*2a10*/  LDS.128 R16, [R77.X4+UR5+0x1b0] ;  /* 0x0001b0054d107984 */ /* 0x000ea20008004c00 */
[----:B------:R-:W-:Y:S01]  /*2a20*/  FFMA R25, R57, R37, R24 ;  /* 0x0000002539197223 */ /* 0x000fe20000000018 */
[----:B------:R-:W-:Y:S01]  /*2a30*/  FFMA R24, R58, R42, R29 ;  /* 0x0000002a3a187223 */ /* 0x000fe2000000001d */
[C---:B------:R-:W-:Y:S01]  /*2a40*/  FFMA R89, R59.reuse, R23, R26 ;  /* 0x000000173b597223 */ /* 0x040fe2000000001a */
[----:B-----5:R-:W-:Y:S01]  /*2a50*/  FFMA R26, R52, R36, R97 ;  /* 0x00000024341a7223 */ /* 0x020fe20000000061 */
[----:B------:R-:W-:Y:S01]  /*2a60*/  FFMA R28, R58, R38, R25 ;  /* 0x000000263a1c7223 */ /* 0x000fe20000000019 */
[----:B------:R-:W-:Y:S01]  /*2a70*/  FFMA R87, R59, R43, R24 ;  /* 0x0000002b3b577223 */ /* 0x000fe20000000018 */
[C---:B------:R-:W-:Y:S01]  /*2a80*/  FFMA R24, R52.reuse, R20, R95 ;  /* 0x0000001434187223 */ /* 0x040fe2000000005f */
[----:B------:R-:W-:Y:S01]  /*2a90*/  FFMA R31, R53, R37, R26 ;  /* 0x00000025351f7223 */ /* 0x000fe2000000001a */
[----:B------:R-:W-:Y:S01]  /*2aa0*/  FFMA R91, R59, R39, R28 ;  /* 0x000000273b5b7223 */ /* 0x000fe2000000001c */
[----:B------:R-:W-:Y:S01]  /*2ab0*/  FFMA R28, R52, R44, R99 ;  /* 0x0000002c341c7223 */ /* 0x000fe20000000063 */
[C---:B------:R-:W-:Y:S01]  /*2ac0*/  FFMA R33, R53.reuse, R21, R24 ;  /* 0x0000001535217223 */ /* 0x040fe20000000018 */
[C---:B------:R-:W-:Y:S01]  /*2ad0*/  FFMA R30, R54.reuse, R38, R31 ;  /* 0x00000026361e7223 */ /* 0x040fe2000000001f */
[----:B------:R-:W3:Y:S01]  /*2ae0*/  LDS.128 R24, [R77.X4+UR5+0x2030] ;  /* 0x002030054d187984 */ /* 0x000ee20008004c00 */
[----:B------:R-:W-:Y:S01]  /*2af0*/  FFMA R29, R53, R45, R28 ;  /* 0x0000002d351d7223 */ /* 0x000fe2000000001c */
[----:B------:R-:W-:Y:S01]  /*2b00*/  FFMA R28, R54, R22, R33 ;  /* 0x00000016361c7223 */ /* 0x000fe20000000021 */
[C---:B------:R-:W-:Y:S01]  /*2b10*/  FFMA R97, R55.reuse, R39, R30 ;  /* 0x0000002737617223 */ /* 0x040fe2000000001e */
[----:B-1----:R-:W-:Y:S01]  /*2b20*/  FFMA R30, R60, R36, R107 ;  /* 0x000000243c1e7223 */ /* 0x002fe2000000006b */
[----:B------:R-:W-:Y:S01]  /*2b30*/  FFMA R32, R54, R46, R29 ;  /* 0x0000002e36207223 */ /* 0x000fe2000000001d */
[----:B------:R-:W-:Y:S01]  /*2b40*/  FFMA R95, R55, R23, R28 ;  /* 0x00000017375f7223 */ /* 0x000fe2000000001c */
[C---:B------:R-:W-:Y:S01]  /*2b50*/  FFMA R28, R60.reuse, R20, R105 ;  /* 0x000000143c1c7223 */ /* 0x040fe20000000069 */
[----:B------:R-:W-:Y:S01]  /*2b60*/  FFMA R31, R61, R37, R30 ;  /* 0x000000253d1f7223 */ /* 0x000fe2000000001e */
[----:B------:R-:W-:Y:S01]  /*2b70*/  FFMA R99, R55, R47, R32 ;  /* 0x0000002f37637223 */ /* 0x000fe20000000020 */
        /* <DEDUP_REMOVED lines=13> */
[----:B------:R-:W-:Y:S01]  /*2c50*/  FFMA R113, R63, R43, R62 ;  /* 0x0000002b3f717223 */ /* 0x000fe2000000003e */
[----:B------:R-:W-:Y:S01]  /*2c60*/  FFMA R56, R56, R44, R93 ;  /* 0x0000002c38387223 */ /* 0x000fe2000000005d */
[----:B------:R-:W1:Y:S01]  /*2c70*/  LDS.128 R60, [R77.X4+UR5+0x2130] ;  /* 0x002130054d3c7984 */ /* 0x000e620008004c00 */
[-C--:B------:R-:W-:Y:S01]  /*2c80*/  FFMA R53, R53, R41.reuse, R52 ;  /* 0x0000002935357223 */ /* 0x080fe20000000034 */
        /* <DEDUP_REMOVED lines=14> */
[C---:B---3--:R-:W-:Y:S01]  /*2d70*/  FFMA R66, R24.reuse, R40, R66 ;  /* 0x0000002818427223 */ /* 0x048fe20000000042 */
[C---:B------:R-:W-:Y:S01]  /*2d80*/  FFMA R64, R24.reuse, R44, R64 ;  /* 0x0000002c18407223 */ /* 0x040fe20000000040 */
[C---:B------:R-:W-:Y:S01]  /*2d90*/  FFMA R16, R24.reuse, R36, R125 ;  /* 0x0000002418107223 */ /* 0x040fe2000000007d */
[----:B------:R-:W-:Y:S01]  /*2da0*/  FFMA R24, R24, R20, R123 ;  /* 0x0000001418187223 */ /* 0x000fe2000000007b */
[----:B------:R-:W-:Y:S01]  /*2db0*/  FFMA R101, R55, R43, R54 ;  /* 0x0000002b37657223 */ /* 0x000fe20000000036 */
[C---:B------:R-:W-:Y:S01]  /*2dc0*/  FFMA R119, R19.reuse, R47, R30 ;  /* 0x0000002f13777223 */ /* 0x040fe2000000001e */
[C---:B------:R-:W-:Y:S01]  /*2dd0*/  FFMA R117, R19.reuse, R39, R28 ;  /* 0x0000002713757223 */ /* 0x040fe2000000001c */
[----:B------:R-:W-:Y:S01]  /*2de0*/  FFMA R115, R19, R23, R18 ;  /* 0x0000001713737223 */ /* 0x000fe20000000012 */
[----:B------:R-:W2:Y:S01]  /*2df0*/  LDS.128 R52, [R77.X4+UR5+0x21b0] ;  /* 0x0021b0054d347984 */ /* 0x000ea20008004c00 */
[C---:B------:R-:W-:Y:S01]  /*2e00*/  FFMA R29, R25.reuse, R41, R66 ;  /* 0x00000029191d7223 */ /* 0x040fe20000000042 */
[C---:B------:R-:W-:Y:S01]  /*2e10*/  FFMA R17, R25.reuse, R45, R64 ;  /* 0x0000002d19117223 */ /* 0x040fe20000000040 */
[C---:B------:R-:W-:Y:S01]  /*2e20*/  FFMA R19, R25.reuse, R37, R16 ;  /* 0x0000002519137223 */ /* 0x040fe20000000010 */
        /* <DEDUP_REMOVED lines=13> */
[----:B------:R-:W-:Y:S01]  /*2f00*/  FFMA R72, R48, R44, R72 ;  /* 0x0000002c30487223 */ /* 0x000fe20000000048 */
[-C--:B------:R-:W-:Y:S01]  /*2f10*/  FFMA R93, R59, R47.reuse, R58 ;  /* 0x0000002f3b5d7223 */ /* 0x080fe2000000003a */
        /* <DEDUP_REMOVED lines=9> */
[C---:B-1----:R-:W-:Y:S01]  /*2fb0*/  FFMA R48, R60.reuse, R20, R73 ;  /* 0x000000143c307223 */ /* 0x042fe20000000049 */
[----:B------:R-:W-:Y:S01]  /*2fc0*/  FFMA R84, R60, R44, R103 ;  /* 0x0000002c3c547223 */ /* 0x000fe20000000067 */
[----:B------:R-:W1:Y:S01]  /*2fd0*/  LDS.128 R16, [R82+0xc0] ;  /* 0x0000c00052107984 */ /* 0x000e620000000c00 */
        /* <DEDUP_REMOVED lines=8> */
[----:B------:R-:W-:Y:S01]  /*3060*/  FFMA R60, R60, R40, R111 ;  /* 0x000000283c3c7223 */ /* 0x000fe2000000006f */
[C---:B------:R-:W-:Y:S01]  /*3070*/  FFMA R75, R61.reuse, R37, R50 ;  /* 0x000000253d4b7223 */ /* 0x040fe20000000032 */
[C---:B------:R-:W-:Y:S01]  /*3080*/  FFMA R103, R61.reuse, R21, R48 ;  /* 0x000000153d677223 */ /* 0x040fe20000000030 */
[----:B------:R-:W5:Y:S01]  /*3090*/  LDS.128 R32, [R82+0x1c0] ;  /* 0x0001c00052207984 */ /* 0x000f620000000c00 */
[C---:B------:R-:W-:Y:S01]  /*30a0*/  FFMA R73, R61.reuse, R45, R84 ;  /* 0x0000002d3d497223 */ /* 0x040fe20000000054 */
[----:B------:R-:W-:Y:S01]  /*30b0*/  FFMA R61, R61, R41, R60 ;  /* 0x000000293d3d7223 */ /* 0x000fe2000000003c */
[C---:B------:R-:W-:Y:S01]  /*30c0*/  FFMA R84, R62.reuse, R38, R75 ;  /* 0x000000263e547223 */ /* 0x040fe2000000004b */
[----:B------:R-:W5:Y:S01]  /*30d0*/  LDS.128 R48, [R77.X4+UR5+0xc0] ;  /* 0x0000c0054d307984 */ /* 0x000f620008004c00 */
[C---:B------:R-:W-:Y:S01]  /*30e0*/  FFMA R86, R62.reuse, R46, R73 ;  /* 0x0000002e3e567223 */ /* 0x040fe20000000049 */
[C---:B------:R-:W-:Y:S01]  /*30f0*/  FFMA R60, R62.reuse, R22, R103 ;  /* 0x000000163e3c7223 */ /* 0x040fe20000000067 */
[----:B------:R-:W-:Y:S01]  /*3100*/  FFMA R62, R62, R42, R61 ;  /* 0x0000002a3e3e7223 */ /* 0x000fe2000000003d */
[C---:B------:R-:W-:Y:S01]  /*3110*/  FFMA R75, R63.reuse, R39, R84 ;  /* 0x000000273f4b7223 */ /* 0x040fe20000000054 */
[C---:B------:R-:W-:Y:S01]  /*3120*/  FFMA R103, R63.reuse, R47, R86 ;  /* 0x0000002f3f677223 */ /* 0x040fe20000000056 */
[C---:B------:R-:W-:Y:S01]  /*3130*/  FFMA R73, R63.reuse, R23, R60 ;  /* 0x000000173f497223 */ /* 0x040fe2000000003c */
[----:B------:R-:W-:Y:S01]  /*3140*/  FFMA R111, R63, R43, R62 ;  /* 0x0000002b3f6f7223 */ /* 0x000fe2000000003e */
[C---:B--2---:R-:W-:Y:S01]  /*3150*/  FFMA R20, R52.reuse, R20, R69 ;  /* 0x0000001434147223 */ /* 0x044fe20000000045 */
[----:B------:R-:W2:Y:S01]  /*3160*/  LDS.128 R60, [R77.X4+UR5+0x140] ;  /* 0x000140054d3c7984 */ /* 0x000ea20008004c00 */
        /* <DEDUP_REMOVED lines=14> */
[----:B-1----:R-:W-:Y:S01]  /*3250*/  FFMA R22, R56, R16, R89 ;  /* 0x0000001038167223 */ /* 0x002fe20000000059 */
[----:B------:R-:W-:-:S02]  /*3260*/  FFMA R65, R55, R47, R46 ;  /* 0x0000002f37417223 */ /* 0x000fc4000000002e */
[----:B------:R-:W-:Y:S01]  /*3270*/  LDS.128 R52, [R82+0x150] ;  /* 0x0001500052347984 */ /* 0x000fe20000000c00 */
[C---:B---3--:R-:W-:Y:S01]  /*3280*/  FFMA R36, R56.reuse, R24, R91 ;  /* 0x0000001838247223 */ /* 0x048fe2000000005b */
[C---:B------:R-:W-:Y:S01]  /*3290*/  FFMA R23, R57.reuse, R17, R22 ;  /* 0x0000001139177223 */ /* 0x040fe20000000016 */
[----:B----4-:R-:W-:Y:S02]  /*32a0*/  FFMA R20, R56, R28, R87 ;  /* 0x0000001c38147223 */ /* 0x010fe40000000057 */
[C---:B------:R-:W-:Y:S01]  /*32b0*/  FFMA R21, R57.reuse, R25, R36 ;  /* 0x0000001939157223 */ /* 0x040fe20000000024 */
[C---:B------:R-:W-:Y:S01]  /*32c0*/  FFMA R22, R58.reuse, R18, R23 ;  /* 0x000000123a167223 */ /* 0x040fe20000000017 */
[----:B------:R-:W1:Y:S01]  /*32d0*/  LDS.128 R36, [R77.X4+UR5+0x1c0] ;  /* 0x0001c0054d247984 */ /* 0x000e620008004c00 */
[----:B------:R-:W-:Y:S01]  /*32e0*/  FFMA R41, R57, R29, R20 ;  /* 0x0000001d39297223 */ /* 0x000fe20000000014 */
[----:B------:R-:W-:Y:S01]  /*32f0*/  FFMA R40, R58, R26, R21 ;  /* 0x0000001a3a287223 */ /* 0x000fe20000000015 */
[C---:B------:R-:W-:Y:S01]  /*3300*/  FFMA R89, R59.reuse, R19, R22 ;  /* 0x000000133b597223 */ /* 0x040fe20000000016 */
[----:B-----5:R-:W-:Y:S01]  /*3310*/  FFMA R56, R56, R32, R93 ;  /* 0x0000002038387223 */ /* 0x020fe2000000005d */
        /* <DEDUP_REMOVED lines=8> */
[----:B------:R-:W3:Y:S01]  /*33a0*/  LDS.128 R40, [R77.X4+UR5+0x2040] ;  /* 0x002040054d287984 */ /* 0x000ee20008004c00 */
[C---:B------:R-:W-:Y:S01]  /*33b0*/  FFMA R45, R49.reuse, R17, R20 ;  /* 0x00000011312d7223 */ /* 0x040fe20000000014 */
[----:B------:R-:W-:Y:S01]  /*33c0*/  FFMA R48, R48, R28, R101 ;  /* 0x0000001c30307223 */ /* 0x000fe20000000065 */
[C---:B------:R-:W-:Y:S01]  /*33d0*/  FFMA R22, R50.reuse, R26, R23 ;  /* 0x0000001a32167223 */ /* 0x040fe20000000017 */
[C---:B------:R-:W-:Y:S01]  /*33e0*/  FFMA R44, R50.reuse, R34, R21 ;  /* 0x00000022322c7223 */ /* 0x040fe20000000015 */
[----:B------:R-:W-:Y:S01]  /*33f0*/  FFMA R20, R50, R18, R45 ;  /* 0x0000001232147223 */ /* 0x000fe2000000002d */
[----:B------:R-:W-:Y:S01]  /*3400*/  FFMA R49, R49, R29, R48 ;  /* 0x0000001d31317223 */ /* 0x000fe20000000030 */
[C---:B------:R-:W-:Y:S01]  /*3410*/  FFMA R97, R51.reuse, R27, R22 ;  /* 0x0000001b33617223 */ /* 0x040fe20000000016 */
[C---:B--2---:R-:W-:Y:S01]  /*3420*/  FFMA R22, R60.reuse, R24, R107 ;  /* 0x000000183c167223 */ /* 0x044fe2000000006b */
[----:B------:R-:W-:Y:S01]  /*3430*/  FFMA R95, R51, R19, R20 ;  /* 0x00000013335f7223 */ /* 0x000fe20000000014 */
[----:B------:R-:W-:Y:S01]  /*3440*/  FFMA R20, R60, R16, R105 ;  /* 0x000000103c147223 */ /* 0x000fe20000000069 */
[----:B------:R-:W-:Y:S01]  /*3450*/  FFMA R50, R50, R30, R49 ;  /* 0x0000001e32327223 */ /* 0x000fe20000000031 */
[----:B------:R-:W-:Y:S01]  /*3460*/  FFMA R47, R61, R25, R22 ;  /* 0x000000193d2f7223 */ /* 0x000fe20000000016 */
[----:B------:R-:W-:Y:S01]  /*3470*/  FFMA R99, R51, R35, R44 ;  /* 0x0000002333637223 */ /* 0x000fe2000000002c */
[C---:B------:R-:W-:Y:S01]  /*3480*/  FFMA R49, R61.reuse, R17, R20 ;  /* 0x000000113d317223 */ /* 0x040fe20000000014 */
[C---:B------:R-:W-:Y:S01]  /*3490*/  FFMA R44, R60.reuse, R32, R109 ;  /* 0x000000203c2c7223 */ /* 0x040fe2000000006d */
        /* <DEDUP_REMOVED lines=10> */
[----:B------:R-:W-:Y:S01]  /*3540*/  FFMA R101, R51, R31, R50 ;  /* 0x0000001f33657223 */ /* 0x000fe20000000032 */
[C---:B-1----:R-:W-:Y:S01]  /*3550*/  FFMA R44, R36.reuse, R28, R121 ;  /* 0x0000001c242c7223 */ /* 0x042fe20000000079 */
[C---:B------:R-:W-:Y:S01]  /*3560*/  FFMA R109, R63.reuse, R35, R48 ;  /* 0x000000233f6d7223 */ /* 0x040fe20000000030 */
[----:B------:R-:W-:Y:S01]  /*3570*/  FFMA R113, R63, R31, R62 ;  /* 0x0000001f3f717223 */ /* 0x000fe2000000003e */
        /* <DEDUP_REMOVED lines=28> */
[----:B------:R-:W-:Y:S01]  /*3740*/  FFMA R42, R42, R18, R41 ;  /* 0x000000122a2a7223 */ /* 0x000fe20000000029 */
[C---:B--2---:R-:W-:Y:S01]  /*3750*/  FFMA R74, R20.reuse, R28, R74 ;  /* 0x0000001c144a7223 */ /* 0x044fe2000000004a */
[C---:B------:R-:W-:Y:S01]  /*3760*/  FFMA R68, R20.reuse, R16, R68 ;  /* 0x0000001014447223 */ /* 0x040fe20000000044 */
        /* <DEDUP_REMOVED lines=13> */
[-C--:B------:R-:W-:Y:S01]  /*3840*/  FFMA R21, R21, R33.reuse, R72 ;  /* 0x0000002115157223 */ /* 0x080fe20000000048 */
[----:B------:R-:W-:Y:S01]  /*3850*/  FFMA R57, R57, R33, R56 ;  /* 0x0000002139397223 */ /* 0x000fe20000000038 */
[----:B-1----:R-:W-:Y:S01]  /*3860*/  FFMA R20, R60, R16, R73 ;  /* 0x000000103c147223 */ /* 0x002fe20000000049 */
[----:B------:R-:W1:Y:S01]  /*3870*/  LDS.128 R40, [R82+0x50] ;  /* 0x0000500052287984 */ /* 0x000e620000000c00 */
[----:B------:R-:W-:Y:S01]  /*3880*/  FFMA R72, R22, R34, R21 ;  /* 0x0000002216487223 */ /* 0x000fe20000000015 */
[----:B------:R-:W-:Y:S01]  /*3890*/  FFMA R22, R60, R24, R75 ;  /* 0x000000183c167223 */ /* 0x000fe2000000004b */
[----:B------:R-:W-:Y:S01]  /*38a0*/  FFMA R58, R58, R34, R57 ;  /* 0x000000223a3a7223 */ /* 0x000fe20000000039 */
[----:B------:R-:W4:Y:S01]  /*38b0*/  LDS.128 R48, [R82+0xd0] ;  /* 0x0000d00052307984 */ /* 0x000f220000000c00 */
        /* <DEDUP_REMOVED lines=9> */
[----:B------:R-:W5:Y:S01]  /*3950*/  LDS.128 R20, [R77.X4+UR5+0xd0] ;  /* 0x0000d0054d147984 */ /* 0x000f620008004c00 */
[----:B------:R-:W-:Y:S01]  /*3960*/  FFMA R93, R59, R35, R58 ;  /* 0x000000233b5d7223 */ /* 0x000fe2000000003a */
[----:B------:R-:W-:Y:S01]  /*3970*/  FFMA R61, R61, R29, R60 ;  /* 0x0000001d3d3d7223 */ /* 0x000fe2000000003c */
[C---:B------:R-:W-:Y:S01]  /*3980*/  FFMA R86, R62.reuse, R34, R73 ;  /* 0x000000223e567223 */ /* 0x040fe20000000049 */
        /* <DEDUP_REMOVED lines=8> */
[C---:B---3--:R-:W-:Y:S01]  /*3a10*/  FFMA R16, R36.reuse, R16, R69 ;  /* 0x0000001024107223 */ /* 0x048fe20000000045 */
[----:B------:R-:W3:Y:S01]  /*3a20*/  LDS.128 R60, [R77.X4+UR5+0x150] ;  /* 0x000150054d3c7984 */ /* 0x000ee20008004c00 */
        /* <DEDUP_REMOVED lines=9> */
[----:B--2---:R-:W-:Y:S01]  /*3ac0*/  FFMA R24, R44, R52, R91 ;  /* 0x000000342c187223 */ /* 0x004fe2000000005b */
[----:B------:R-:W-:Y:S01]  /*3ad0*/  FFMA R69, R39, R19, R18 ;  /* 0x0000001327457223 */ /* 0x000fe20000000012 */
[----:B------:R-:W-:Y:S01]  /*3ae0*/  FFMA R26, R38, R26, R25 ;  /* 0x0000001a261a7223 */ /* 0x000fe20000000019 */
[----:B-1----:R-:W-:Y:S01]  /*3af0*/  FFMA R16, R44, R40, R87 ;  /* 0x000000282c107223 */ /* 0x002fe20000000057 */
[----:B------:R-:W-:Y:S01]  /*3b00*/  FFMA R17, R45, R53, R24 ;  /* 0x000000352d117223 */ /* 0x000fe20000000018 */
[----:B------:R-:W-:Y:S01]  /*3b10*/  FFMA R34, R38, R34, R33 ;  /* 0x0000002226227223 */ /* 0x000fe20000000021 */
[----:B------:R-:W-:Y:S01]  /*3b20*/  FFMA R67, R39, R27, R26 ;  /* 0x0000001b27437223 */ /* 0x000fe2000000001a */
[----:B----4-:R-:W-:Y:S01]  /*3b30*/  FFMA R18, R44, R48, R89 ;  /* 0x000000302c127223 */ /* 0x010fe20000000059 */
[C---:B------:R-:W-:Y:S01]  /*3b40*/  FFMA R29, R45.reuse, R41, R16 ;  /* 0x000000292d1d7223 */ /* 0x040fe20000000010 */
[C---:B------:R-:W-:Y:S01]  /*3b50*/  FFMA R28, R46.reuse, R54, R17 ;  /* 0x000000362e1c7223 */ /* 0x040fe20000000011 */
[----:B------:R-:W1:Y:S01]  /*3b60*/  LDS.128 R24, [R77.X4+UR5+0x1d0] ;  /* 0x0001d0054d187984 */ /* 0x000e620008004c00 */
[----:B------:R-:W-:Y:S01]  /*3b70*/  FFMA R19, R45, R49, R18 ;  /* 0x000000312d137223 */ /* 0x000fe20000000012 */
[C---:B------:R-:W-:Y:S01]  /*3b80*/  FFMA R16, R46.reuse, R42, R29 ;  /* 0x0000002a2e107223 */ /* 0x040fe2000000001d */
[----:B------:R-:W-:Y:S01]  /*3b90*/  FFMA R91, R47, R55, R28 ;  /* 0x000000372f5b7223 */ /* 0x000fe2000000001c */
[----:B------:R-:W-:Y:S01]  /*3ba0*/  FFMA R65, R39, R35, R34 ;  /* 0x0000002327417223 */ /* 0x000fe20000000022 */
[----:B------:R-:W-:Y:S01]  /*3bb0*/  FFMA R18, R46, R50, R19 ;  /* 0x000000322e127223 */ /* 0x000fe20000000013 */
[C---:B------:R-:W-:Y:S01]  /*3bc0*/  FFMA R87, R47.reuse, R43, R16 ;  /* 0x0000002b2f577223 */ /* 0x040fe20000000010 */
[C---:B-----5:R-:W-:Y:S01]  /*3bd0*/  FFMA R16, R20.reuse, R48, R95 ;  /* 0x0000003014107223 */ /* 0x060fe2000000005f */
        /* <DEDUP_REMOVED lines=37> */
[----:B------:R-:W1:Y:S01]  /*3e30*/  LDS.128 R60, [R77.X4+UR5+0x2150] ;  /* 0x002150054d3c7984 */ /* 0x000e620008004c00 */
[C---:B------:R-:W-:Y:S01]  /*3e40*/  FFMA R22, R24.reuse, R52, R117 ;  /* 0x0000003418167223 */ /* 0x040fe20000000075 */
[----:B------:R-:W-:Y:S01]  /*3e50*/  FFMA R24, R24, R48, R115 ;  /* 0x0000003018187223 */ /* 0x000fe20000000073 */
[----:B------:R-:W-:Y:S01]  /*3e60*/  FFMA R20, R26, R42, R29 ;  /* 0x0000002a1a147223 */ /* 0x000fe2000000001d */
[C---:B------:R-:W-:Y:S01]  /*3e70*/  FFMA R21, R25.reuse, R57, R28 ;  /* 0x0000003919157223 */ /* 0x040fe2000000001c */
[C---:B------:R-:W-:Y:S01]  /*3e80*/  FFMA R23, R25.reuse, R53, R22 ;  /* 0x0000003519177223 */ /* 0x040fe20000000016 */
[----:B------:R-:W-:Y:S01]  /*3e90*/  FFMA R25, R25, R49, R24 ;  /* 0x0000003119197223 */ /* 0x000fe20000000018 */
[----:B------:R-:W-:Y:S01]  /*3ea0*/  FFMA R121, R27, R43, R20 ;  /* 0x0000002b1b797223 */ /* 0x000fe20000000014 */
[----:B------:R-:W-:Y:S01]  /*3eb0*/  FFMA R71, R39, R31, R30 ;  /* 0x0000001f27477223 */ /* 0x000fe2000000001e */
[C---:B--2---:R-:W-:Y:S01]  /*3ec0*/  FFMA R66, R32.reuse, R40, R66 ;  /* 0x0000002820427223 */ /* 0x044fe20000000042 */
[C---:B------:R-:W-:Y:S01]  /*3ed0*/  FFMA R64, R32.reuse, R56, R64 ;  /* 0x0000003820407223 */ /* 0x040fe20000000040 */
[C---:B------:R-:W-:Y:S01]  /*3ee0*/  FFMA R20, R32.reuse, R52, R125 ;  /* 0x0000003420147223 */ /* 0x040fe2000000007d */
[----:B------:R-:W-:Y:S01]  /*3ef0*/  FFMA R32, R32, R48, R123 ;  /* 0x0000003020207223 */ /* 0x000fe2000000007b */
[----:B------:R-:W2:Y:S01]  /*3f00*/  LDS.128 R28, [R77.X4+UR5+0x21d0] ;  /* 0x0021d0054d1c7984 */ /* 0x000ea20008004c00 */
        /* <DEDUP_REMOVED lines=12> */
[----:B------:R-:W-:Y:S01]  /*3fd0*/  FFMA R70, R16, R52, R70 ;  /* 0x0000003410467223 */ /* 0x000fe20000000046 */
[----:B------:R-:W-:Y:S01]  /*3fe0*/  FFMA R117, R27, R55, R22 ;  /* 0x000000371b757223 */ /* 0x000fe20000000016 */
[----:B------:R-:W-:Y:S01]  /*3ff0*/  FFMA R64, R35, R59, R64 ;  /* 0x0000003b23407223 */ /* 0x000fe20000000040 */
[C---:B------:R-:W-:Y:S01]  /*4000*/  FFMA R23, R17.reuse, R49, R68 ;  /* 0x0000003111177223 */ /* 0x040fe20000000044 */
[----:B------:R-:W-:Y:S01]  /*4010*/  FFMA R21, R17, R53, R70 ;  /* 0x0000003511157223 */ /* 0x000fe20000000046 */
[C---:B------:R-:W-:Y:S01]  /*4020*/  FFMA R125, R35.reuse, R55, R20 ;  /* 0x00000037237d7223 */ /* 0x040fe20000000014 */
[C---:B------:R-:W-:Y:S01]  /*4030*/  FFMA R123, R35.reuse, R51, R34 ;  /* 0x00000033237b7223 */ /* 0x040fe20000000022 */
[----:B------:R-:W-:Y:S01]  /*4040*/  FFMA R66, R35, R43, R66 ;  /* 0x0000002b23427223 */ /* 0x000fe20000000042 */
[C---:B------:R-:W-:Y:S01]  /*4050*/  FFMA R68, R18.reuse, R50, R23 ;  /* 0x0000003212447223 */ /* 0x040fe20000000017 */
[----:B------:R-:W-:Y:S01]  /*4060*/  FFMA R70, R18, R54, R21 ;  /* 0x0000003612467223 */ /* 0x000fe20000000015 */
[----:B------:R-:W-:Y:S01]  /*4070*/  FFMA R44, R44, R56, R93 ;  /* 0x000000382c2c7223 */ /* 0x000fe2000000005d */
[----:B------:R-:W-:Y:S01]  /*4080*/  LDS.128 R32, [R77.X4+UR5+0x60] ;  /* 0x000060054d207984 */ /* 0x000fe20008004c00 */
[C---:B------:R-:W-:Y:S01]  /*4090*/  FFMA R74, R16.reuse, R40, R74 ;  /* 0x00000028104a7223 */ /* 0x040fe2000000004a */
[----:B------:R-:W-:Y:S01]  /*40a0*/  FFMA R72, R16, R56, R72 ;  /* 0x0000003810487223 */ /* 0x000fe20000000048 */
[----:B------:R-:W-:Y:S01]  /*40b0*/  FFMA R45, R45, R57, R44 ;  /* 0x000000392d2d7223 */ /* 0x000fe2000000002c */
[----:B------:R-:W-:Y:S01]  /*40c0*/  LDS.128 R20, [R82+0xe0] ;  /* 0x0000e00052147984 */ /* 0x000fe20000000c00 */
[----:B------:R-:W-:Y:S01]  /*40d0*/  FFMA R25, R17, R41, R74 ;  /* 0x0000002911197223 */ /* 0x000fe2000000004a */
[C---:B------:R-:W-:Y:S01]  /*40e0*/  FFMA R119, R27.reuse, R59, R24 ;  /* 0x0000003b1b777223 */ /* 0x040fe20000000018 */
[----:B------:R-:W-:Y:S01]  /*40f0*/  FFMA R46, R46, R58, R45 ;  /* 0x0000003a2e2e7223 */ /* 0x000fe2000000002d */
[----:B------:R-:W3:Y:S01]  /*4100*/  LDS.128 R36, [R82+0x60] ;  /* 0x0000600052247984 */ /* 0x000ee20000000c00 */
[----:B------:R-:W-:Y:S01]  /*4110*/  FFMA R115, R27, R51, R26 ;  /* 0x000000331b737223 */ /* 0x000fe2000000001a */
[----:B------:R-:W-:Y:S01]  /*4120*/  FFMA R17, R17, R57, R72 ;  /* 0x0000003911117223 */ /* 0x000fe20000000048 */
[C---:B------:R-:W-:Y:S01]  /*4130*/  FFMA R74, R18.reuse, R42, R25 ;  /* 0x0000002a124a7223 */ /* 0x040fe20000000019 */
[-C--:B------:R-:W-:Y:S01]  /*4140*/  FFMA R93, R47, R59.reuse, R46 ;  /* 0x0000003b2f5d7223 */ /* 0x080fe2000000002e */
[----:B------:R-:W4:Y:S01]  /*4150*/  LDS.128 R24, [R82+0x160] ;  /* 0x0001600052187984 */ /* 0x000f220000000c00 */
[----:B------:R-:W-:Y:S01]  /*4160*/  FFMA R72, R18, R58, R17 ;  /* 0x0000003a12487223 */ /* 0x000fe20000000011 */
[C---:B-1----:R-:W-:Y:S01]  /*4170*/  FFMA R18, R60.reuse, R52, R75 ;  /* 0x000000343c127223 */ /* 0x042fe2000000004b */
[C---:B------:R-:W-:Y:S01]  /*4180*/  FFMA R16, R60.reuse, R48, R73 ;  /* 0x000000303c107223 */ /* 0x040fe20000000049 */
[----:B------:R-:W1:Y:S01]  /*4190*/  LDS.128 R44, [R82+0x1e0] ;  /* 0x0001e000522c7984 */ /* 0x000e620000000c00 */
        /* <DEDUP_REMOVED lines=10> */
[----:B------:R-:W5:Y:S01]  /*4240*/  LDS.128 R16, [R77.X4+UR5+0xe0] ;  /* 0x0000e0054d107984 */ /* 0x000f620008004c00 */
[C---:B------:R-:W-:Y:S01]  /*4250*/  FFMA R90, R62.reuse, R58, R73 ;  /* 0x0000003a3e5a7223 */ /* 0x040fe20000000049 */
[C---:B------:R-:W-:Y:S01]  /*4260*/  FFMA R88, R62.reuse, R54, R75 ;  /* 0x000000363e587223 */ /* 0x040fe2000000004b */
[----:B------:R-:W-:Y:S01]  /*4270*/  FFMA R60, R62, R50, R103 ;  /* 0x000000323e3c7223 */ /* 0x000fe20000000067 */
[C---:B--2---:R-:W-:Y:S01]  /*4280*/  FFMA R48, R28.reuse, R48, R69 ;  /* 0x000000301c307223 */ /* 0x044fe20000000045 */
[C---:B------:R-:W-:Y:S01]  /*4290*/  FFMA R56, R28.reuse, R56, R65 ;  /* 0x000000381c387223 */ /* 0x040fe20000000041 */
[----:B------:R-:W-:Y:S01]  /*42a0*/  FFMA R52, R28, R52, R67 ;  /* 0x000000341c347223 */ /* 0x000fe20000000043 */
        /* <DEDUP_REMOVED lines=11> */
[----:B------:R-:W2:Y:S01]  /*4360*/  LDS.128 R60, [R77.X4+UR5+0x160] ;  /* 0x000160054d3c7984 */ /* 0x000ea20008004c00 */
[C---:B------:R-:W-:Y:S01]  /*4370*/  FFMA R58, R30.reuse, R58, R57 ;  /* 0x0000003a1e3a7223 */ /* 0x040fe20000000039 */
[C---:B------:R-:W-:Y:S01]  /*4380*/  FFMA R54, R30.reuse, R54, R53 ;  /* 0x000000361e367223 */ /* 0x040fe20000000035 */
[----:B------:R-:W-:Y:S01]  /*4390*/  FFMA R30, R30, R42, R29 ;  /* 0x0000002a1e1e7223 */ /* 0x000fe2000000001d */
[C---:B---3--:R-:W-:Y:S01]  /*43a0*/  FFMA R28, R32.reuse, R36, R87 ;  /* 0x00000024201c7223 */ /* 0x048fe20000000057 */
[C---:B------:R-:W-:Y:S01]  /*43b0*/  FFMA R65, R31.reuse, R59, R58 ;  /* 0x0000003b1f417223 */ /* 0x040fe2000000003a */
[C---:B------:R-:W-:Y:S01]  /*43c0*/  FFMA R67, R31.reuse, R55, R54 ;  /* 0x000000371f437223 */ /* 0x040fe20000000036 */
[C---:B------:R-:W-:Y:S01]  /*43d0*/  FFMA R71, R31.reuse, R43, R30 ;  /* 0x0000002b1f477223 */ /* 0x040fe2000000001e */
[C---:B------:R-:W-:Y:S01]  /*43e0*/  FFMA R30, R32.reuse, R20, R89 ;  /* 0x00000014201e7223 */ /* 0x040fe20000000059 */
[----:B------:R-:W-:Y:S01]  /*43f0*/  FFMA R69, R31, R51, R50 ;  /* 0x000000331f457223 */ /* 0x000fe20000000032 */
[C---:B------:R-:W-:Y:S01]  /*4400*/  FFMA R49, R33.reuse, R37, R28 ;  /* 0x0000002521317223 */ /* 0x040fe2000000001c */
[C---:B----4-:R-:W-:Y:S01]  /*4410*/  FFMA R40, R32.reuse, R24, R91 ;  /* 0x0000001820287223 */ /* 0x050fe2000000005b */
[C---:B------:R-:W-:Y:S01]  /*4420*/  FFMA R43, R33.reuse, R21, R30 ;  /* 0x00000015212b7223 */ /* 0x040fe2000000001e */
[----:B-1----:R-:W-:Y:S01]  /*4430*/  FFMA R32, R32, R44, R93 ;  /* 0x0000002c20207223 */ /* 0x002fe2000000005d */
[----:B------:R-:W1:Y:S01]  /*4440*/  LDS.128 R28, [R77.X4+UR5+0x1e0] ;  /* 0x0001e0054d1c7984 */ /* 0x000e620008004c00 */
[C---:B------:R-:W-:Y:S01]  /*4450*/  FFMA R41, R33.reuse, R25, R40 ;  /* 0x0000001921297223 */ /* 0x040fe20000000028 */
[C---:B------:R-:W-:Y:S01]  /*4460*/  FFMA R96, R34.reuse, R22, R43 ;  /* 0x0000001622607223 */ /* 0x040fe2000000002b */
[----:B------:R-:W-:Y:S01]  /*4470*/  FFMA R33, R33, R45, R32 ;  /* 0x0000002d21217223 */ /* 0x000fe20000000020 */
[C---:B------:R-:W-:Y:S01]  /*4480*/  FFMA R94, R34.reuse, R38, R49 ;  /* 0x00000026225e7223 */ /* 0x040fe20000000031 */
[C---:B------:R-:W-:Y:S01]  /*4490*/  FFMA R98, R34.reuse, R26, R41 ;  /* 0x0000001a22627223 */ /* 0x040fe20000000029 */
[C---:B------:R-:W-:Y:S01]  /*44a0*/  FFMA R96, R35.reuse, R23, R96 ;  /* 0x0000001723607223 */ /* 0x040fe20000000060 */
[----:B------:R-:W-:Y:S01]  /*44b0*/  FFMA R102, R34, R46, R33 ;  /* 0x0000002e22667223 */ /* 0x000fe20000000021 */
[C---:B-----5:R-:W-:Y:S01]  /*44c0*/  FFMA R40, R16.reuse, R44, R99 ;  /* 0x0000002c10287223 */ /* 0x060fe20000000063 */
[C---:B------:R-:W-:Y:S01]  /*44d0*/  FFMA R34, R16.reuse, R24, R97 ;  /* 0x0000001810227223 */ /* 0x040fe20000000061 */
[C---:B------:R-:W-:Y:S01]  /*44e0*/  FFMA R32, R16.reuse, R20, R95 ;  /* 0x0000001410207223 */ /* 0x040fe2000000005f */
        /* <DEDUP_REMOVED lines=12> */
[----:B------:R-:W3:Y:S01]  /*45b0*/  LDS.128 R40, [R77.X4+UR5+0x2060] ;  /* 0x002060054d287984 */ /* 0x000ee20008004c00 */
[C---:B------:R-:W-:Y:S01]  /*45c0*/  FFMA R92, R19.reuse, R47, R92 ;  /* 0x0000002f135c7223 */ /* 0x040fe2000000005c */
[C---:B------:R-:W-:Y:S01]  /*45d0*/  FFMA R90, R19.reuse, R27, R90 ;  /* 0x0000001b135a7223 */ /* 0x040fe2000000005a */
[C---:B--2---:R-:W-:Y:S01]  /*45e0*/  FFMA R84, R60.reuse, R44, R84 ;  /* 0x0000002c3c547223 */ /* 0x044fe20000000054 */
        /* <DEDUP_REMOVED lines=13> */
[C---:B-1----:R-:W-:Y:S01]  /*46c0*/  FFMA R48, R28.reuse, R44, R119 ;  /* 0x0000002c1c307223 */ /* 0x042fe20000000077 */
        /* <DEDUP_REMOVED lines=13> */
[----:B------:R-:W-:Y:S01]  /*47a0*/  FFMA R30, R30, R22, R29 ;  /* 0x000000161e1e7223 */ /* 0x000fe2000000001d */
[C---:B------:R-:W-:Y:S01]  /*47b0*/  FFMA R95, R31.reuse, R27, R48 ;  /* 0x0000001b1f5f7223 */ /* 0x040fe20000000030 */
[C---:B------:R-:W-:Y:S01]  /*47c0*/  FFMA R115, R31.reuse, R39, R28 ;  /* 0x000000271f737223 */ /* 0x040fe2000000001c */
[----:B------:R-:W4:Y:S01]  /*47d0*/  LDS.128 R56, [R77.X4+UR5+0x21e0] ;  /* 0x0021e0054d387984 */ /* 0x000f220008004c00 */
[----:B------:R-:W-:Y:S01]  /*47e0*/  FFMA R93, R31, R23, R30 ;  /* 0x000000171f5d7223 */ /* 0x000fe2000000001e */
[----:B------:R-:W-:-:S02]  /*47f0*/  FFMA R86, R60, R36, R86 ;  /* 0x000000243c567223 */ /* 0x000fc40000000056 */
[----:B------:R-:W-:Y:S01]  /*4800*/  LDS.128 R52, [R82+0x170] ;  /* 0x0001700052347984 */ /* 0x000fe20000000c00 */
[C---:B---3--:R-:W-:Y:S01]  /*4810*/  FFMA R66, R40.reuse, R36, R66 ;  /* 0x0000002428427223 */ /* 0x048fe20000000042 */
        /* <DEDUP_REMOVED lines=10> */
[-C--:B------:R-:W-:Y:S01]  /*48c0*/  FFMA R61, R61, R37.reuse, R86 ;  /* 0x000000253d3d7223 */ /* 0x080fe20000000056 */
        /* <DEDUP_REMOVED lines=18> */
[----:B------:R-:W2:Y:S01]  /*49f0*/  LDS.128 R72, [R77.X4+UR5+0x70] ;  /* 0x000070054d487984 */ /* 0x000ea20008004c00 */
[C---:B------:R-:W-:Y:S01]  /*4a00*/  FFMA R121, R19.reuse, R47, R18 ;  /* 0x0000002f13797223 */ /* 0x040fe20000000012 */
[-C--:B------:R-:W-:Y:S01]  /*4a10*/  FFMA R123, R19, R39.reuse, R16 ;  /* 0x00000027137b7223 */ /* 0x080fe20000000010 */
[C---:B-1----:R-:W-:Y:S01]  /*4a20*/  FFMA R18, R32.reuse, R24, R105 ;  /* 0x0000001820127223 */ /* 0x042fe20000000069 */
[----:B------:R-:W1:Y:S01]  /*4a30*/  LDS.128 R40, [R82+0xf0] ;  /* 0x0000f00052287984 */ /* 0x000e620000000c00 */
[C---:B------:R-:W-:Y:S01]  /*4a40*/  FFMA R16, R32.reuse, R20, R103 ;  /* 0x0000001420107223 */ /* 0x040fe20000000067 */
[----:B------:R-:W-:Y:S01]  /*4a50*/  FFMA R84, R63, R39, R84 ;  /* 0x000000273f547223 */ /* 0x000fe20000000054 */
[C---:B------:R-:W-:Y:S01]  /*4a60*/  FFMA R117, R19.reuse, R23, R60 ;  /* 0x0000001713757223 */ /* 0x040fe2000000003c */
[----:B------:R-:W3:Y:S01]  /*4a70*/  LDS.128 R48, [R82+0x70] ;  /* 0x0000700052307984 */ /* 0x000ee20000000c00 */
        /* <DEDUP_REMOVED lines=17> */
[----:B------:R-:W-:Y:S01]  /*4b90*/  FFMA R111, R35, R39, R34 ;  /* 0x00000027236f7223 */ /* 0x000fe20000000022 */
[C---:B------:R-:W-:Y:S01]  /*4ba0*/  FFMA R20, R56.reuse, R20, R69 ;  /* 0x0000001438147223 */ /* 0x040fe20000000045 */
[----:B------:R-:W4:Y:S01]  /*4bb0*/  LDS.128 R32, [R77.X4+UR5+0x170] ;  /* 0x000170054d207984 */ /* 0x000f220008004c00 */
        /* <DEDUP_REMOVED lines=10> */
[----:B------:R-:W4:Y:S01]  /*4c60*/  LDS.128 R24, [R77.X4+UR5+0x1f0] ;  /* 0x0001f0054d187984 */ /* 0x000f220008004c00 */
[----:B--2---:R-:W-:Y:S01]  /*4c70*/  FFMA R98, R72, R52, R98 ;  /* 0x0000003448627223 */ /* 0x004fe20000000062 */
[C---:B------:R-:W-:Y:S01]  /*4c80*/  FFMA R69, R59.reuse, R23, R22 ;  /* 0x000000173b457223 */ /* 0x040fe20000000016 */
[----:B------:R-:W-:Y:S01]  /*4c90*/  FFMA R46, R58, R46, R45 ;  /* 0x0000002e3a2e7223 */ /* 0x000fe2000000002d */
[----:B------:R-:W-:Y:S01]  /*4ca0*/  FFMA R71, R59, R39, R38 ;  /* 0x000000273b477223 */ /* 0x000fe20000000026 */
[----:B-1----:R-:W-:Y:S01]  /*4cb0*/  FFMA R96, R72, R40, R96 ;  /* 0x0000002848607223 */ /* 0x002fe20000000060 */
[----:B------:R-:W-:Y:S01]  /*4cc0*/  FFMA R21, R73, R53, R98 ;  /* 0x0000003549157223 */ /* 0x000fe20000000062 */
[----:B------:R-:W-:Y:S01]  /*4cd0*/  FFMA R65, R59, R47, R46 ;  /* 0x0000002f3b417223 */ /* 0x000fe2000000002e */
[----:B------:R-:W-:Y:S01]  /*4ce0*/  IADD3 R46, P1, R4, UR6, RZ ;  /* 0x00000006042e7c10 */ /* 0x000fe2000ff3e0ff */
[----:B---3--:R-:W-:Y:S01]  /*4cf0*/  FFMA R94, R72, R48, R94 ;  /* 0x00000030485e7223 */ /* 0x008fe2000000005e */
[C---:B------:R-:W-:Y:S01]  /*4d00*/  FFMA R23, R73.reuse, R41, R96 ;  /* 0x0000002949177223 */ /* 0x040fe20000000060 */
[----:B------:R-:W-:Y:S01]  /*4d10*/  FFMA R22, R74, R54, R21 ;  /* 0x000000364a167223 */ /* 0x000fe20000000015 */
[----:B------:R-:W-:Y:S01]  /*4d20*/  LDS.128 R56, [R77.X4+UR5+0x2170] ;  /* 0x002170054d387984 */ /* 0x000fe20008004c00 */
[----:B-----5:R-:W-:Y:S01]  /*4d30*/  FFMA R102, R72, R28, R102 ;  /* 0x0000001c48667223 */ /* 0x020fe20000000066 */
[C---:B------:R-:W-:Y:S01]  /*4d40*/  FFMA R37, R73.reuse, R49, R94 ;  /* 0x0000003149257223 */ /* 0x040fe2000000005e */
[----:B------:R-:W-:Y:S01]  /*4d50*/  FFMA R20, R74, R42, R23 ;  /* 0x0000002a4a147223 */ /* 0x000fe20000000017 */
[----:B------:R-:W-:Y:S01]  /*4d60*/  IADD3.X R47, R6, UR7, RZ, P1, !PT ;  /* 0x00000007062f7c10 */ /* 0x000fe20008ffe4ff */
[-C--:B------:R-:W-:Y:S01]  /*4d70*/  FFMA R73, R73, R29.reuse, R102 ;  /* 0x0000001d49497223 */ /* 0x080fe20000000066 */
[C---:B------:R-:W-:Y:S01]  /*4d80*/  FFMA R92, R16.reuse, R28, R92 ;  /* 0x0000001c105c7223 */ /* 0x040fe2000000005c */
[C---:B------:R-:W-:Y:S01]  /*4d90*/  FFMA R90, R16.reuse, R52, R90 ;  /* 0x00000034105a7223 */ /* 0x040fe2000000005a */
[C---:B------:R-:W-:Y:S01]  /*4da0*/  FFMA R88, R16.reuse, R40, R88 ;  /* 0x0000002810587223 */ /* 0x040fe20000000058 */
[----:B------:R-:W-:Y:S01]  /*4db0*/  FFMA R100, R16, R48, R100 ;  /* 0x0000003010647223 */ /* 0x000fe20000000064 */
[C---:B------:R-:W-:Y:S01]  /*4dc0*/  FFMA R72, R74.reuse, R50, R37 ;  /* 0x000000324a487223 */ /* 0x040fe20000000025 */
[-C--:B------:R-:W-:Y:S01]  /*4dd0*/  FFMA R36, R74, R30.reuse, R73 ;  /* 0x0000001e4a247223 */ /* 0x080fe20000000049 */
[C---:B------:R-:W-:Y:S01]  /*4de0*/  FFMA R37, R17.reuse, R29, R92 ;  /* 0x0000001d11257223 */ /* 0x040fe2000000005c */
[C---:B------:R-:W-:Y:S01]  /*4df0*/  FFMA R39, R17.reuse, R53, R90 ;  /* 0x0000003511277223 */ /* 0x040fe2000000005a */
[----:B------:R-:W-:Y:S01]  /*4e00*/  FFMA R45, R17, R41, R88 ;  /* 0x00000029112d7223 */ /* 0x000fe20000000058 */
[C---:B------:R-:W-:Y:S01]  /*4e10*/  FFMA R73, R75.reuse, R43, R20 ;  /* 0x0000002b4b497223 */ /* 0x040fe20000000014 */
[----:B------:R-:W-:Y:S01]  /*4e20*/  FFMA R74, R75, R55, R22 ;  /* 0x000000374b4a7223 */ /* 0x000fe20000000016 */
[----:B------:R-:W-:Y:S01]  /*4e30*/  FFMA R17, R17, R49, R100 ;  /* 0x0000003111117223 */ /* 0x000fe20000000064 */
[C---:B------:R-:W-:Y:S01]  /*4e40*/  FFMA R72, R75.reuse, R51, R72 ;  /* 0x000000334b487223 */ /* 0x040fe20000000048 */
[----:B------:R-:W1:Y:S01]  /*4e50*/  LDS.128 R20, [R77.X4+UR5+0x2070] ;  /* 0x002070054d147984 */ /* 0x000e620008004c00 */
[-C--:B------:R-:W-:Y:S01]  /*4e60*/  FFMA R75, R75, R31.reuse, R36 ;  /* 0x0000001f4b4b7223 */ /* 0x080fe20000000024 */
[C---:B------:R-:W-:Y:S01]  /*4e70*/  FFMA R36, R18.reuse, R30, R37 ;  /* 0x0000001e12247223 */ /* 0x040fe20000000025 */
[C---:B------:R-:W-:Y:S01]  /*4e80*/  FFMA R62, R18.reuse, R54, R39 ;  /* 0x00000036123e7223 */ /* 0x040fe20000000027 */
[C---:B------:R-:W-:Y:S01]  /*4e90*/  FFMA R16, R18.reuse, R42, R45 ;  /* 0x0000002a12107223 */ /* 0x040fe2000000002d */
[----:B------:R-:W-:Y:S01]  /*4ea0*/  FFMA R18, R18, R50, R17 ;  /* 0x0000003212127223 */ /* 0x000fe20000000011 */
[C---:B------:R-:W-:Y:S01]  /*4eb0*/  FFMA R63, R19.reuse, R31, R36 ;  /* 0x0000001f133f7223 */ /* 0x040fe20000000024 */
[C---:B----4-:R-:W-:Y:S01]  /*4ec0*/  FFMA R36, R32.reuse, R28, R109 ;  /* 0x0000001c20247223 */ /* 0x050fe2000000006d */
        /* <DEDUP_REMOVED lines=32> */
[C---:B-1----:R-:W-:Y:S01]  /*50d0*/  FFMA R44, R20.reuse, R28, R91 ;  /* 0x0000001c142c7223 */ /* 0x042fe2000000005b */
        /* <DEDUP_REMOVED lines=34> */
[----:B------:R-:W-:Y:S01]  /*5300*/  ISETP.GE.U32.AND P1, PT, R80, R76, PT ;  /* 0x0000004c5000720c */ /* 0x000fe20003f26070 */
[----:B------:R-:W1:Y:S01]  /*5310*/  LDS.128 R16, [R77.X4+UR5+0x21f0] ;  /* 0x0021f0054d107984 */ /* 0x000e620008004c00 */
[----:B------:R-:W-:Y:S01]  /*5320*/  IADD3 R86, P2, R5, UR6, RZ ;  /* 0x0000000605567c10 */ /* 0x000fe2000ff5e0ff */
[C---:B------:R-:W-:Y:S01]  /*5330*/  FFMA R64, R56.reuse, R48, R111 ;  /* 0x0000003038407223 */ /* 0x040fe2000000006f */
[----:B------:R-:W-:Y:S01]  /*5340*/  IADD3 R88, P0, R9, UR6, RZ ;  /* 0x0000000609587c10 */ /* 0x000fe2000ff1e0ff */
[C---:B------:R-:W-:Y:S01]  /*5350*/  FFMA R66, R56.reuse, R40, R103 ;  /* 0x0000002838427223 */ /* 0x040fe20000000067 */
[----:B------:R-:W-:Y:S01]  /*5360*/  IADD3 R44, P3, R7, UR6, RZ ;  /* 0x00000006072c7c10 */ /* 0x000fe2000ff7e0ff */
[----:B------:R-:W-:Y:S01]  /*5370*/  FFMA R68, R56, R52, R105 ;  /* 0x0000003438447223 */ /* 0x000fe20000000069 */
[----:B------:R-:W-:Y:S01]  /*5380*/  LEA R95, R0, R85, 0xe ;  /* 0x00000055005f7211 */ /* 0x000fe200078e70ff */
[----:B------:R-:W-:Y:S06]  /*5390*/  BAR.SYNC 0x0 ;  /* 0x0000000000007b1d */ /* 0x000fec0000000000 */
[----:B------:R-:W-:Y:S01]  /*53a0*/  IADD3.X R87, R8, UR7, RZ, P2, !PT ;  /* 0x0000000708577c10 */ /* 0x000fe200097fe4ff */
[----:B------:R-:W-:Y:S01]  /*53b0*/  @!PT LDS RZ, [RZ] ;  /* 0x00000000fffff984 */ /* 0x000fe20000000800 */
[----:B------:R-:W-:Y:S01]  /*53c0*/  @!PT LDS RZ, [RZ] ;  /* 0x00000000fffff984 */ /* 0x000fe20000000800 */
[----:B------:R-:W-:Y:S01]  /*53d0*/  @!PT LDS RZ, [RZ] ;  /* 0x00000000fffff984 */ /* 0x000fe20000000800 */
[----:B------:R2:W-:Y:S01]  /*53e0*/  LDGSTS.E.BYPASS.128 [R95], [R46.64], !P1 ;  /* 0x000000002e5f7fae */ /* 0x0005e2000c901c4a */
[----:B------:R-:W-:Y:S01]  /*53f0*/  LEA R97, R0, R83, 0xe ;  /* 0x0000005300617211 */ /* 0x000fe200078e70ff */
[----:B------:R-:W-:Y:S01]  /*5400*/  FFMA R56, R56, R28, R107 ;  /* 0x0000001c38387223 */ /* 0x000fe2000000006b */
[----:B------:R-:W-:Y:S01]  /*5410*/  IADD3 R90, P2, R11, UR6, RZ ;  /* 0x000000060b5a7c10 */ /* 0x000fe2000ff5e0ff */
[----:B------:R-:W-:Y:S01]  /*5420*/  USHF.L.U32 UR5, UR4, 0xe, URZ ;  /* 0x0000000e04057899 */ /* 0x000fe2000800063f */
[----:B------:R-:W-:Y:S01]  /*5430*/  IADD3.X R89, R12, UR7, RZ, P0, !PT ;  /* 0x000000070c597c10 */ /* 0x000fe200087fe4ff */
[----:B------:R3:W-:Y:S01]  /*5440*/  LDGSTS.E.BYPASS.128 [R97], [R86.64], !P1 ;  /* 0x0000000056617fae */ /* 0x0007e2000c901c4a */
[----:B------:R-:W-:-:S02]  /*5450*/  LEA R70, R0, 0xc000, 0xd ;  /* 0x0000c00000467811 */ /* 0x000fc400078e68ff */
[----:B------:R-:W-:Y:S02]  /*5460*/  IADD3.X R45, R10, UR7, RZ, P3, !PT ;  /* 0x000000070a2d7c10 */ /* 0x000fe40009ffe4ff */
[C---:B------:R-:W-:Y:S01]  /*5470*/  LEA R99, R0.reuse, R81, 0xe ;  /* 0x0000005100637211 */ /* 0x040fe200078e70ff */
[----:B--2---:R-:W-:Y:S01]  /*5480*/  FFMA R47, R57, R53, R68 ;  /* 0x00000035392f7223 */ /* 0x004fe20000000044 */
[----:B------:R-:W-:Y:S01]  /*5490*/  IADD3 R92, P0, R13, UR6, RZ ;  /* 0x000000060d5c7c10 */ /* 0x000fe2000ff1e0ff */
[----:B------:R-:W-:Y:S01]  /*54a0*/  UIADD3 UR6, UP1, UR6, 0x80, URZ ;  /* 0x0000008006067890 */ /* 0x000fe2000ff3e03f */
[----:B------:R-:W-:Y:S01]  /*54b0*/  LEA R101, R0, R79, 0xe ;  /* 0x0000004f00657211 */ /* 0x000fe200078e70ff */
[----:B------:R2:W-:Y:S01]  /*54c0*/  LDGSTS.E.BYPASS.128 [R99], [R44.64], !P1 ;  /* 0x000000002c637fae */ /* 0x0005e2000c901c4a */
[----:B------:R-:W-:Y:S01]  /*54d0*/  IADD3.X R91, R14, UR7, RZ, P2, !PT ;  /* 0x000000070e5b7c10 */ /* 0x000fe200097fe4ff */
[----:B---3--:R-:W-:Y:S01]  /*54e0*/  FFMA R87, R57, R41, R66 ;  /* 0x0000002939577223 */ /* 0x008fe20000000042 */
[----:B------:R-:W-:Y:S01]  /*54f0*/  IADD3 R95, R85, R70, RZ ;  /* 0x00000046555f7210 */ /* 0x000fe20007ffe0ff */
[----:B------:R3:W-:Y:S01]  /*5500*/  LDGSTS.E.BYPASS.128 [R101], [R88.64], !P1 ;  /* 0x0000000058657fae */ /* 0x0007e2000c901c4a */
[----:B------:R-:W-:Y:S01]  /*5510*/  IADD3.X R93, R15, UR7, RZ, P0, !PT ;  /* 0x000000070f5d7c10 */ /* 0x000fe200087fe4ff */
[----:B------:R-:W-:Y:S01]  /*5520*/  FFMA R46, R58, R54, R47 ;  /* 0x000000363a2e7223 */ /* 0x000fe2000000002f */
[----:B------:R-:W-:Y:S01]  /*5530*/  IADD3 R97, R83, R70, RZ ;  /* 0x0000004653617210 */ /* 0x000fe20007ffe0ff */
[----:B------:R-:W0:Y:S01]  /*5540*/  LDGDEPBAR ;  /* 0x00000000000079af */ /* 0x000e220000000000 */
[----:B------:R-:W-:Y:S01]  /*5550*/  ISETP.GE.U32.AND P0, PT, R80, 0x7c, PT ;  /* 0x0000007c5000780c */ /* 0x000fe20003f06070 */
[C---:B-1----:R-:W-:Y:S01]  /*5560*/  FFMA R28, R16.reuse, R28, R65 ;  /* 0x0000001c101c7223 */ /* 0x042fe20000000041 */
[C---:B------:R-:W-:Y:S01]  /*5570*/  FFMA R52, R16.reuse, R52, R67 ;  /* 0x0000003410347223 */ /* 0x040fe20000000043 */
[----:B------:R3:W-:Y:S01]  /*5580*/  LDGSTS.E.BYPASS.128 [R95], [R90.64], !P1 ;  /* 0x000000005a5f7fae */ /* 0x0007e2000c901c4a */
[C---:B------:R-:W-:Y:S01]  /*5590*/  FFMA R48, R16.reuse, R48, R71 ;  /* 0x0000003010307223 */ /* 0x040fe20000000047 */
[----:B------:R-:W-:Y:S01]  /*55a0*/  FFMA R16, R16, R40, R69 ;  /* 0x0000002810107223 */ /* 0x000fe20000000045 */
[C---:B--2---:R-:W-:Y:S01]  /*55b0*/  FFMA R45, R57.reuse, R29, R56 ;  /* 0x0000001d392d7223 */ /* 0x044fe20000000038 */
[----:B------:R3:W-:Y:S01]  /*55c0*/  LDGSTS.E.BYPASS.128 [R97], [R92.64], !P1 ;  /* 0x000000005c617fae */ /* 0x0007e2000c901c4a */
[----:B------:R-:W-:Y:S01]  /*55d0*/  FFMA R57, R57, R49, R64 ;  /* 0x0000003139397223 */ /* 0x000fe20000000040 */
[C---:B------:R-:W-:Y:S01]  /*55e0*/  FFMA R29, R17.reuse, R29, R28 ;  /* 0x0000001d111d7223 */ /* 0x040fe2000000001c */
[C---:B------:R-:W-:Y:S01]  /*55f0*/  FFMA R53, R17.reuse, R53, R52 ;  /* 0x0000003511357223 */ /* 0x040fe20000000034 */
[----:B------:R-:W0:Y:S01]  /*5600*/  LDGDEPBAR ;  /* 0x00000000000079af */ /* 0x000e220000000000 */
[C---:B------:R-:W-:Y:S01]  /*5610*/  FFMA R49, R17.reuse, R49, R48 ;  /* 0x0000003111317223 */ /* 0x040fe20000000030 */
[----:B------:R-:W-:Y:S01]  /*5620*/  FFMA R17, R17, R41, R16 ;  /* 0x0000002911117223 */ /* 0x000fe20000000010 */
[C---:B------:R-:W-:Y:S01]  /*5630*/  FFMA R56, R58.reuse, R42, R87 ;  /* 0x0000002a3a387223 */ /* 0x040fe20000000057 */
[----:B------:R-:W-:Y:S01]  /*5640*/  FFMA R64, R58, R30, R45 ;  /* 0x0000001e3a407223 */ /* 0x000fe2000000002d */
[C---:B------:R-:W-:Y:S01]  /*5650*/  FFMA R28, R18.reuse, R50, R49 ;  /* 0x00000032121c7223 */ /* 0x040fe20000000031 */
[C---:B------:R-:W-:Y:S01]  /*5660*/  FFMA R42, R18.reuse, R42, R17 ;  /* 0x0000002a122a7223 */ /* 0x040fe20000000011 */
[----:B------:R-:W-:Y:S01]  /*5670*/  FFMA R54, R18, R54, R53 ;  /* 0x0000003612367223 */ /* 0x000fe20000000035 */
[----:B------:R-:W-:Y:S01]  /*5680*/  FFMA R44, R58, R50, R57 ;  /* 0x000000323a2c7223 */ /* 0x000fe20000000039 */
[----:B------:R-:W-:Y:S01]  /*5690*/  FFMA R18, R18, R30, R29 ;  /* 0x0000001e12127223 */ /* 0x000fe2000000001d */
[----:B------:R-:W-:Y:S01]  /*56a0*/  UIADD3.X UR7, URZ, UR7, URZ, UP1, !UPT ;  /* 0x000000073f077290 */ /* 0x000fe20008ffe43f */
        /* <DEDUP_REMOVED lines=8> */
[----:B------:R-:W-:-:S04]  /*5730*/  DEPBAR.LE SB0, 0x4 ;  /* 0x000081000000791a */ /* 0x000fc80000000000 */
[----:B------:R-:W-:Y:S06]  /*5740*/  BAR.SYNC 0x0 ;  /* 0x0000000000007b1d */ /* 0x000fec0000000000 */
[----:B---3--:R-:W-:Y:S01]  /*5750*/  @P0 CALL.REL.NOINC `(.L_x_0) ;  /* 0x0000001000000944 */ /* 0x008fe20003c00000 */
[----:B------:R-:W-:Y:S05]  /*5760*/  BRA `(.L_x_1) ;  /* 0xffffb6f000007947 */ /* 0x000fea000383ffff */
.L_x_0:
[----:B------:R-:W1:Y:S01]  /*5770*/  S2R R0, SR_TID.X ;  /* 0x0000000000007919 */ /* 0x000e620000002100 */
[----:B------:R-:W-:-:S04]  /*5780*/  DEPBAR.LE SB0, 0x0 ;  /* 0x000080000000791a */ /* 0x000fc80000000000 */
[----:B------:R-:W-:Y:S01]  /*5790*/  CS2R R52, SRZ ;  /* 0x0000000000347805 */ /* 0x000fe2000001ff00 */
[----:B------:R-:W-:Y:S01]  /*57a0*/  CS2R R54, SRZ ;  /* 0x0000000000367805 */ /* 0x000fe2000001ff00 */
[----:B-1----:R-:W-:Y:S02]  /*57b0*/  SHF.R.U32.HI R5, RZ, 0x4, R0 ;  /* 0x00000004ff057819 */ /* 0x002fe40000011600 */
[----:B------:R-:W-:Y:S02]  /*57c0*/  SHF.L.U32 R0, R0, 0x2, RZ ;  /* 0x0000000200007819 */ /* 0x000fe400000006ff */
[----:B------:R-:W-:Y:S02]  /*57d0*/  LOP3.LUT R5, R5, 0xf, RZ, 0xc0, !PT ;  /* 0x0000000f05057812 */ /* 0x000fe400078ec0ff */
[----:B------:R-:W-:-:S03]  /*57e0*/  LOP3.LUT R3, R3, 0x3c, R0, 0xf8, !PT ;  /* 0x0000003c03037812 */ /* 0x000fc600078ef800 */
[----:B------:R-:W-:Y:S01]  /*57f0*/  IMAD R78, R5, 0x110, R78 ;  /* 0x00000110054e7824 */ /* 0x000fe200078e024e */
[----:B------:R-:W-:Y:S01]  /*5800*/  ISETP.GE.AND P0, PT, R3, 0x80, PT ;  /* 0x000000800300780c */ /* 0x000fe20003f06270 */
[----:B------:R-:W-:Y:S06]  /*5810*/  BAR.SYNC 0x0 ;  /* 0x0000000000007b1d */ /* 0x000fec0000000000 */
[----:B------:R-:W-:Y:S01]  /*5820*/  SHF.L.U32 R0, R78, 0x2, RZ ;  /* 0x000000024e007819 */ /* 0x000fe200000006ff */
[----:B------:R-:W-:Y:S01]  /*5830*/  STS.128 [R78.X4], R72 ;  /* 0x000000484e007388 */ /* 0x000fe20000004c00 */
[----:B------:R-:W-:-:S03]  /*5840*/  ISETP.LT.AND P1, PT, R2, c[0x0][0x180], !P0 ;  /* 0x0000600002007a0c */ /* 0x000fc60004721270 */
[----:B------:R-:W-:Y:S01]  /*5850*/  IMAD R65, R5, -0x330, R0 ;  /* 0xfffffcd005417824 */ /* 0x000fe200078e0200 */
[----:B------:R-:W-:Y:S01]  /*5860*/  MOV R0, 0x4 ;  /* 0x0000000400007802 */ /* 0x000fe20000000f00 */
[----:B------:R-:W-:Y:S01]  /*5870*/  STS.128 [R78.X4+0x110], R60 ;  /* 0x0001103c4e007388 */ /* 0x000fe20000004c00 */
[C---:B------:R-:W-:Y:S02]  /*5880*/  LOP3.LUT R64, R2.reuse, 0x30, RZ, 0xfc, !PT ;  /* 0x0000003002407812 */ /* 0x040fe400078efcff */
[C---:B------:R-:W-:Y:S01]  /*5890*/  LOP3.LUT R66, R2.reuse, 0x40, RZ, 0xfc, !PT ;  /* 0x0000004002427812 */ /* 0x040fe200078efcff */
[----:B------:R-:W-:Y:S01]  /*58a0*/  STS.128 [R78.X4+0x220], R36 ;  /* 0x000220244e007388 */ /* 0x000fe20000004c00 */
[C---:B------:R-:W-:Y:S02]  /*58b0*/  LOP3.LUT R68, R2.reuse, 0x50, RZ, 0xfc, !PT ;  /* 0x0000005002447812 */ /* 0x040fe400078efcff */
[----:B------:R-:W-:Y:S01]  /*58c0*/  LOP3.LUT R70, R2, 0x60, RZ, 0xfc, !PT ;  /* 0x0000006002467812 */ /* 0x000fe200078efcff */
[----:B------:R-:W-:Y:S01]  /*58d0*/  STS.128 [R78.X4+0x330], R32 ;  /* 0x000330204e007388 */ /* 0x000fe20000004c00 */
[----:B------:R-:W-:-:S03]  /*58e0*/  P2R R4, PR, RZ, 0x2 ;  /* 0x00000002ff047803 */ /* 0x000fc60000000000 */
[----:B------:R-:W-:Y:S06]  /*58f0*/  BAR.SYNC 0x0 ;  /* 0x0000000000007b1d */ /* 0x000fec0000000000 */
[----:B------:R-:W-:Y:S01]  /*5900*/  IMAD.WIDE R60, R3, R0, c[0x0][0x160] ;  /* 0x00005800033c7625 */ /* 0x000fe200078e0200 */
[----:B------:R-:W1:Y:S04]  /*5910*/  LDS.128 R48, [R65] ;  /* 0x0000000041307984 */ /* 0x000e680000000c00 */
[----:B------:R-:W2:Y:S04]  /*5920*/  LDS.128 R16, [R65+0x1100] ;  /* 0x0011000041107984 */ /* 0x000ea80000000c00 */
[----:B------:R-:W-:Y:S04]  /*5930*/  LDS.128 R12, [R65+0x2200] ;  /* 0x00220000410c7984 */ /* 0x000fe80000000c00 */
[----:B------:R-:W3:Y:S04]  /*5940*/  LDS.128 R8, [R65+0x3300] ;  /* 0x0033000041087984 */ /* 0x000ee80000000c00 */
[----:B------:R-:W-:Y:S06]  /*5950*/  BAR.SYNC 0x0 ;  /* 0x0000000000007b1d */ /* 0x000fec0000000000 */
[----:B------:R-:W-:Y:S04]  /*5960*/  STS.128 [R78.X4], R24 ;  /* 0x000000184e007388 */ /* 0x000fe80000004c00 */
[----:B------:R-:W-:Y:S04]  /*5970*/  STS.128 [R78.X4+0x110], R20 ;  /* 0x000110144e007388 */ /* 0x000fe80000004c00 */
[----:B------:R-:W-:Y:S04]  /*5980*/  STS.128 [R78.X4+0x220], R44 ;  /* 0x0002202c4e007388 */ /* 0x000fe80000004c00 */
[----:B------:R-:W-:Y:S04]  /*5990*/  STS.128 [R78.X4+0x330], R28 ;  /* 0x0003301c4e007388 */ /* 0x000fe80000004c00 */
[----:B------:R-:W-:Y:S06]  /*59a0*/  BAR.SYNC 0x0 ;  /* 0x0000000000007b1d */ /* 0x000fec0000000000 */
[----:B------:R4:W1:Y:S01]  /*59b0*/  @P1 LDG.E.EL.128 R52, [R60.64] ;  /* 0x0000000a3c341981 */ /* 0x000862000c2e1d00 */
[----:B------:R-:W-:Y:S01]  /*59c0*/  ISETP.LT.AND P4, PT, R64, c[0x0][0x180], !P0 ;  /* 0x0000600040007a0c */ /* 0x000fe20004781270 */
[----:B------:R-:W-:Y:S01]  /*59d0*/  CS2R R36, SRZ ;  /* 0x0000000000247805 */ /* 0x000fe2000001ff00 */
[C---:B------:R-:W-:Y:S01]  /*59e0*/  LOP3.LUT R44, R2.reuse, 0x10, RZ, 0xfc, !PT ;  /* 0x00000010022c7812 */ /* 0x040fe200078efcff */
[----:B------:R-:W-:Y:S01]  /*59f0*/  CS2R R38, SRZ ;  /* 0x0000000000267805 */ /* 0x000fe2000001ff00 */
[----:B------:R-:W-:Y:S01]  /*5a00*/  LOP3.LUT R46, R2, 0x20, RZ, 0xfc, !PT ;  /* 0x00000020022e7812 */ /* 0x000fe200078efcff */
[----:B------:R-:W-:Y:S01]  /*5a10*/  CS2R R32, SRZ ;  /* 0x0000000000207805 */ /* 0x000fe2000001ff00 */
[----:B------:R-:W-:Y:S01]  /*5a20*/  ISETP.LT.AND P6, PT, R44, c[0x0][0x180], !P0 ;  /* 0x000060002c007a0c */ /* 0x000fe200047c1270 */
        /* <DEDUP_REMOVED lines=9> */
[----:B------:R-:W-:Y:S01]  /*5ac0*/  LOP3.LUT R72, R2, 0x70, RZ, 0xfc, !PT ;  /* 0x0000007002487812 */ /* 0x000fe200078efcff */
[----:B------:R-:W-:Y:S01]  /*5ad0*/  CS2R R24, SRZ ;  /* 0x0000000000187805 */ /* 0x000fe2000001ff00 */
[----:B------:R-:W-:Y:S01]  /*5ae0*/  CS2R R26, SRZ ;  /* 0x00000000001a7805 */ /* 0x000fe2000001ff00 */
[----:B------:R-:W-:Y:S01]  /*5af0*/  CS2R R20, SRZ ;  /* 0x0000000000147805 */ /* 0x000fe2000001ff00 */
[----:B------:R-:W-:Y:S01]  /*5b00*/  CS2R R22, SRZ ;  /* 0x0000000000167805 */ /* 0x000fe2000001ff00 */
[----:B------:R4:W2:Y:S01]  /*5b10*/  @P6 LDG.E.EL.128 R36, [R60.64] ;  /* 0x0000000a3c246981 */ /* 0x0008a2000c2e1d00 */
[----:B------:R-:W-:-:S02]  /*5b20*/  ISETP.LT.AND P0, PT, R72, c[0x0][0x180], !P0 ;  /* 0x0000600048007a0c */ /* 0x000fc40004701270 */
[----:B------:R-:W-:Y:S01]  /*5b30*/  P2R R45, PR, RZ, 0x40 ;  /* 0x00000040ff2d7803 */ /* 0x000fe20000000000 */
[----:B------:R4:W3:Y:S01]  /*5b40*/  @P4 LDG.E.EL.128 R32, [R60.64] ;  /* 0x0000000a3c204981 */ /* 0x0008e2000c2e1d00 */
[----:B------:R-:W-:-:S03]  /*5b50*/  ISETP.NE.AND P6, PT, R4, RZ, PT ;  /* 0x000000ff0400720c */ /* 0x000fc60003fc5270 */
[----:B------:R4:W5:Y:S04]  /*5b60*/  @P5 LDG.E.EL.128 R40, [R60.64] ;  /* 0x0000000a3c285981 */ /* 0x000968000c2e1d00 */
[----:B------:R4:W5:Y:S01]  /*5b70*/  @P3 LDG.E.EL.128 R28, [R60.64] ;  /* 0x0000000a3c1c3981 */ /* 0x000962000c2e1d00 */
[----:B------:R-:W-:-:S03]  /*5b80*/  CS2R R4, SRZ ;  /* 0x0000000000047805 */ /* 0x000fc6000001ff00 */
[----:B------:R4:W5:Y:S01]  /*5b90*/  @P2 LDG.E.EL.128 R24, [R60.64] ;  /* 0x0000000a3c182981 */ /* 0x000962000c2e1d00 */
[----:B------:R-:W-:-:S03]  /*5ba0*/  CS2R R6, SRZ ;  /* 0x0000000000067805 */ /* 0x000fc6000001ff00 */
[----:B------:R4:W5:Y:S04]  /*5bb0*/  @P1 LDG.E.EL.128 R20, [R60.64] ;  /* 0x0000000a3c141981 */ /* 0x000968000c2e1d00 */
[----:B------:R4:W5:Y:S01]  /*5bc0*/  @P0 LDG.E.EL.128 R4, [R60.64] ;  /* 0x0000000a3c040981 */ /* 0x000962000c2e1d00 */
[----:B------:R-:W-:-:S03]  /*5bd0*/  LEA R63, R2, R3, 0x7 ;  /* 0x00000003023f7211 */ /* 0x000fc600078e38ff */
[----:B------:R-:W1:Y:S02]  /*5be0*/  LDS.128 R56, [R65] ;  /* 0x0000000041387984 */ /* 0x000e640000000c00 */
[----:B------:R-:W-:Y:S01]  /*5bf0*/  IMAD.WIDE R62, R63, R0, c[0x0][0x178] ;  /* 0x00005e003f3e7625 */ /* 0x000fe200078e0200 */
[-C--:B------:R-:W-:Y:S02]  /*5c00*/  LEA R67, R46, R3.reuse, 0x7 ;  /* 0x000000032e437211 */ /* 0x080fe400078e38ff */
[-C--:B----4-:R-:W-:Y:S02]  /*5c10*/  LEA R61, R44, R3.reuse, 0x7 ;  /* 0x000000032c3d7211 */ /* 0x090fe400078e38ff */
[-C--:B------:R-:W-:Y:S02]  /*5c20*/  LEA R69, R64, R3.reuse, 0x7 ;  /* 0x0000000340457211 */ /* 0x080fe400078e38ff */
[-C--:B------:R-:W-:Y:S02]  /*5c30*/  LEA R71, R66, R3.reuse, 0x7 ;  /* 0x0000000342477211 */ /* 0x080fe400078e38ff */
[----:B------:R-:W-:-:S02]  /*5c40*/  LEA R73, R68, R3, 0x7 ;  /* 0x0000000344497211 */ /* 0x000fc400078e38ff */
[----:B------:R-:W-:Y:S01]  /*5c50*/  LEA R75, R70, R3, 0x7 ;  /* 0x00000003464b7211 */ /* 0x000fe200078e38ff */
[----:B-1----:R-:W-:Y:S01]  /*5c60*/  FADD R76, R48, R52 ;  /* 0x00000034304c7221 */ /* 0x002fe20000000000 */
[----:B------:R-:W-:Y:S01]  /*5c70*/  FADD R77, R49, R53 ;  /* 0x00000035314d7221 */ /* 0x000fe20000000000 */
[----:B------:R-:W-:Y:S01]  /*5c80*/  FADD R78, R50, R54 ;  /* 0x00000036324e7221 */ /* 0x000fe20000000000 */
[----:B------:R-:W-:Y:S02]  /*5c90*/  FADD R79, R51, R55 ;  /* 0x00000037334f7221 */ /* 0x000fe40000000000 */
[----:B------:R-:W1:Y:S04]  /*5ca0*/  LDS.128 R52, [R65+0x1100] ;  /* 0x0011000041347984 */ /* 0x000e680000000c00 */
[----:B------:R-:W4:Y:S04]  /*5cb0*/  LDS.128 R48, [R65+0x2200] ;  /* 0x0022000041307984 */ /* 0x000f280000000c00 */
[----:B------:R5:W-:Y:S01]  /*5cc0*/  @P6 STG.E.128 [R62.64], R76 ;  /* 0x0000004c3e006986 */ /* 0x000be2000c101d0a */
[----:B------:R-:W-:-:S03]  /*5cd0*/  ISETP.NE.AND P6, PT, R45, RZ, PT ;  /* 0x000000ff2d00720c */ /* 0x000fc60003fc5270 */
[----:B------:R-:W4:Y:S01]  /*5ce0*/  LDS.128 R44, [R65+0x3300] ;  /* 0x00330000412c7984 */ /* 0x000f220000000c00 */
[----:B--2---:R-:W-:Y:S01]  /*5cf0*/  FADD R36, R16, R36 ;  /* 0x0000002410247221 */ /* 0x004fe20000000000 */
[----:B------:R-:W-:Y:S01]  /*5d00*/  FADD R37, R17, R37 ;  /* 0x0000002511257221 */ /* 0x000fe20000000000 */
[----:B------:R-:W-:Y:S01]  /*5d10*/  FADD R38, R18, R38 ;  /* 0x0000002612267221 */ /* 0x000fe20000000000 */
[----:B------:R-:W-:Y:S01]  /*5d20*/  FADD R39, R19, R39 ;  /* 0x0000002713277221 */ /* 0x000fe20000000000 */
[----:B---3--:R-:W-:Y:S01]  /*5d30*/  FADD R32, R8, R32 ;  /* 0x0000002008207221 */ /* 0x008fe20000000000 */
[----:B------:R-:W-:Y:S01]  /*5d40*/  FADD R33, R9, R33 ;  /* 0x0000002109217221 */ /* 0x000fe20000000000 */
[----:B------:R-:W-:Y:S01]  /*5d50*/  FADD R34, R10, R34 ;  /* 0x000000220a227221 */ /* 0x000fe20000000000 */
[----:B------:R-:W-:Y:S01]  /*5d60*/  FADD R35, R11, R35 ;  /* 0x000000230b237221 */ /* 0x000fe20000000000 */
[----:B-----5:R-:W-:Y:S01]  /*5d70*/  LEA R63, R72, R3, 0x7 ;  /* 0x00000003483f7211 */ /* 0x020fe200078e38ff */
[-C--:B------:R-:W-:Y:S01]  /*5d80*/  IMAD.WIDE R2, R61, R0.reuse, c[0x0][0x178] ;  /* 0x00005e003d027625 */ /* 0x080fe200078e0200 */
[----:B------:R-:W-:Y:S01]  /*5d90*/  FADD R40, R12, R40 ;  /* 0x000000280c287221 */ /* 0x000fe20000000000 */
[----:B------:R-:W-:Y:S01]  /*5da0*/  FADD R41, R13, R41 ;  /* 0x000000290d297221 */ /* 0x000fe20000000000 */
[----:B------:R-:W-:Y:S01]  /*5db0*/  FADD R42, R14, R42 ;  /* 0x0000002a0e2a7221 */ /* 0x000fe20000000000 */
[----:B------:R-:W-:Y:S01]  /*5dc0*/  FADD R43, R15, R43 ;  /* 0x0000002b0f2b7221 */ /* 0x000fe20000000000 */
[-C--:B------:R-:W-:Y:S01]  /*5dd0*/  IMAD.WIDE R8, R67, R0.reuse, c[0x0][0x178] ;  /* 0x00005e0043087625 */ /* 0x080fe200078e0200 */
[----:B------:R-:W-:Y:S01]  /*5de0*/  FADD R28, R56, R28 ;  /* 0x0000001c381c7221 */ /* 0x000fe20000000000 */
[----:B------:R-:W-:Y:S01]  /*5df0*/  FADD R29, R57, R29 ;  /* 0x0000001d391d7221 */ /* 0x000fe20000000000 */
[----:B------:R-:W-:Y:S01]  /*5e00*/  FADD R30, R58, R30 ;  /* 0x0000001e3a1e7221 */ /* 0x000fe20000000000 */
[-C--:B------:R-:W-:Y:S01]  /*5e10*/  IMAD.WIDE R10, R69, R0.reuse, c[0x0][0x178] ;  /* 0x00005e00450a7625 */ /* 0x080fe200078e0200 */
[----:B------:R-:W-:Y:S01]  /*5e20*/  FADD R31, R59, R31 ;  /* 0x0000001f3b1f7221 */ /* 0x000fe20000000000 */
[----:B------:R2:W-:Y:S02]  /*5e30*/  @P6 STG.E.128 [R2.64], R36 ;  /* 0x0000002402006986 */ /* 0x0005e4000c101d0a */
[-C--:B------:R-:W-:Y:S01]  /*5e40*/  IMAD.WIDE R12, R71, R0.reuse, c[0x0][0x178] ;  /* 0x00005e00470c7625 */ /* 0x080fe200078e0200 */
[----:B-1----:R-:W-:Y:S01]  /*5e50*/  FADD R24, R52, R24 ;  /* 0x0000001834187221 */ /* 0x002fe20000000000 */
[----:B------:R-:W-:Y:S01]  /*5e60*/  FADD R25, R53, R25 ;  /* 0x0000001935197221 */ /* 0x000fe20000000000 */
[----:B------:R-:W-:Y:S01]  /*5e70*/  FADD R26, R54, R26 ;  /* 0x0000001a361a7221 */ /* 0x000fe20000000000 */
[----:B------:R-:W-:Y:S01]  /*5e80*/  FADD R27, R55, R27 ;  /* 0x0000001b371b7221 */ /* 0x000fe20000000000 */
[-C--:B------:R-:W-:Y:S01]  /*5e90*/  IMAD.WIDE R14, R73, R0.reuse, c[0x0][0x178] ;  /* 0x00005e00490e7625 */ /* 0x080fe200078e0200 */
[----:B----4-:R-:W-:Y:S01]  /*5ea0*/  FADD R20, R48, R20 ;  /* 0x0000001430147221 */ /* 0x010fe20000000000 */
[----:B------:R-:W-:Y:S01]  /*5eb0*/  FADD R21, R49, R21 ;  /* 0x0000001531157221 */ /* 0x000fe20000000000 */
[----:B------:R-:W-:Y:S01]  /*5ec0*/  FADD R22, R50, R22 ;  /* 0x0000001632167221 */ /* 0x000fe20000000000 */
[----:B------:R-:W-:Y:S01]  /*5ed0*/  FADD R23, R51, R23 ;  /* 0x0000001733177221 */ /* 0x000fe20000000000 */
[----:B------:R-:W-:Y:S01]  /*5ee0*/  IMAD.WIDE R16, R75, R0, c[0x0][0x178] ;  /* 0x00005e004b107625 */ /* 0x000fe200078e0200 */
[----:B------:R1:W-:Y:S04]  /*5ef0*/  @P5 STG.E.128 [R8.64], R40 ;  /* 0x0000002808005986 */ /* 0x0003e8000c101d0a */
[----:B------:R1:W-:Y:S04]  /*5f00*/  @P4 STG.E.128 [R10.64], R32 ;  /* 0x000000200a004986 */ /* 0x0003e8000c101d0a */
[----:B------:R1:W-:Y:S04]  /*5f10*/  @P3 STG.E.128 [R12.64], R28 ;  /* 0x0000001c0c003986 */ /* 0x0003e8000c101d0a */
[----:B------:R1:W-:Y:S01]  /*5f20*/  @P2 STG.E.128 [R14.64], R24 ;  /* 0x000000180e002986 */ /* 0x0003e2000c101d0a */
[----:B------:R-:W-:-:S03]  /*5f30*/  FADD R4, R44, R4 ;  /* 0x000000042c047221 */ /* 0x000fc60000000000 */
[----:B------:R1:W-:Y:S01]  /*5f40*/  @P1 STG.E.128 [R16.64], R20 ;  /* 0x0000001410001986 */ /* 0x0003e2000c101d0a */
[----:B------:R-:W-:Y:S01]  /*5f50*/  FADD R5, R45, R5 ;  /* 0x000000052d057221 */ /* 0x000fe20000000000 */
[----:B------:R-:W-:Y:S01]  /*5f60*/  FADD R6, R46, R6 ;  /* 0x000000062e067221 */ /* 0x000fe20000000000 */
[----:B------:R-:W-:Y:S01]  /*5f70*/  FADD R7, R47, R7 ;  /* 0x000000072f077221 */ /* 0x000fe20000000000 */
[----:B--2---:R-:W-:Y:S01]  /*5f80*/  IMAD.WIDE R2, R63, R0, c[0x0][0x178] ;  /* 0x00005e003f027625 */ /* 0x004fe200078e0200 */
[----:B------:R-:W-:Y:S06]  /*5f90*/  @!P0 EXIT ;  /* 0x000000000000894d */ /* 0x000fec0003800000 */
[----:B------:R-:W-:Y:S01]  /*5fa0*/  STG.E.128 [R2.64], R4 ;  /* 0x0000000402007986 */ /* 0x000fe2000c101d0a */
[----:B------:R-:W-:Y:S05]  /*5fb0*/  EXIT ;  /* 0x000000000000794d */ /* 0x000fea0003800000 */
.L_x_2:
[----:B------:R-:W-:-:S00]  /*5fc0*/  BRA `(.L_x_2) ;  /* 0xfffffff000007947 */ /* 0x000fc0000383ffff */
[----:B------:R-:W-:-:S00]  /*5fd0*/  NOP ;  /* 0x0000000000007918 */ /* 0x000fc00000000000 */
        /* <DEDUP_REMOVED lines=10> */
.L_x_3:


//--------------------- .nv.shared.triton_mm      --------------------------
	.section	.nv.shared.triton_mm,"aw",@nobits
	.align	16
